	.target	sm_90a

	.elftype	@"ET_EXEC"


//--------------------- .note.nv.tkinfo           --------------------------
	.section	.note.nv.tkinfo,"",@"SHT_NOTE"
	.sectionflags	@"SHF_NOTE_NV_TKINFO"
	.tkinfo
        /*0018*/ 	.word	0x00000002
        /*0030*/ 	.string	""
        /*0030*/ 	.string	"ptxas"
        /*0030*/ 	.string	"Cuda compilation tools, release 13.0, V13.0.88"
        /*0030*/ 	.string	"Build cuda_13.0.r13.0/compiler.36424714_0"
        /*0030*/ 	.string	"-arch sm_90a -m 64 "



//--------------------- .note.nv.cuinfo           --------------------------
	.section	.note.nv.cuinfo,"",@"SHT_NOTE"
	.sectionflags	@"SHF_NOTE_NV_CUINFO"
        /*0018*/ 	.short	0x0002
        /*001a*/ 	.short	0x005a
        /*001c*/ 	.short	0x0082
	.zero		2


//--------------------- .nv.info                  --------------------------
	.section	.nv.info,"",@"SHT_CUDA_INFO"
	.align	4


	//----- nvinfo : EIATTR_REGCOUNT
	.align		4
        /*0000*/ 	.byte	0x04, 0x2f
        /*0002*/ 	.short	(.L_15 - .L_14)
	.align		4
.L_14:
        /*0004*/ 	.word	index@(_ZN7cutlass13device_kernelINS_4gemm6kernel13GemmUniversalIN4cute5tupleIJiiiiEEENS1_10collective13CollectiveMmaINS1_34MainloopSm90TmaGmmaWarpSpecializedILi3ENS5_IJNS4_1CILi8EEENSA_ILi1EEESC_EEENS1_35KernelTmaWarpSpecializedCooperativeEEENS5_IJNSA_ILi256EEESG_NSA_ILi32EEEEEENS_10tfloat32_tENS5_IJlSC_lEEESJ_SK_NS4_8TiledMMAINS4_8MMA_AtomIJNS4_4SM904GMMA30MMA_64x256x8_F32TF32TF32_SS_TNILNSO_7ScaleInE1ELSQ_1EEEEEENS4_6LayoutINS5_IJNSA_ILi2EEESC_SC_EEENS5_IJSC_NSA_ILi0EEESW_EEEEENS5_IJNS4_10UnderscoreESZ_SZ_EEEEENS4_13SM90_TMA_LOADENS4_14ComposedLayoutINS4_7SwizzleILi3ELi4ELi3EEENS4_18smem_ptr_flag_bitsILi32EEENST_INS5_IJSB_SH_EEENS5_IJSH_SC_EEEEEEEvNS4_8identityENS4_23SM90_TMA_LOAD_MULTICASTES1B_vS1C_EENS_8epilogue10collective6detail29Sm90TmaWarpSpecializedAdapterINS1G_15DefaultEpilogueISJ_SK_SK_NS1F_6thread17LinearCombinationISJ_Li1EffLNS1K_9ScaleType4KindE0ELNS_15FloatRoundStyleE2ESJ_EENS1_15EpilogueDefaultEEEEEvvEEEEvNT_6ParamsE)
        /*0008*/ 	.word	0x000000a8


	//----- nvinfo : EIATTR_FRAME_SIZE
	.align		4
.L_15:
        /*000c*/ 	.byte	0x04, 0x11
        /*000e*/ 	.short	(.L_17 - .L_16)
	.align		4
.L_16:
        /*0010*/ 	.word	index@(_ZN7cutlass13device_kernelINS_4gemm6kernel13GemmUniversalIN4cute5tupleIJiiiiEEENS1_10collective13CollectiveMmaINS1_34MainloopSm90TmaGmmaWarpSpecializedILi3ENS5_IJNS4_1CILi8EEENSA_ILi1EEESC_EEENS1_35KernelTmaWarpSpecializedCooperativeEEENS5_IJNSA_ILi256EEESG_NSA_ILi32EEEEEENS_10tfloat32_tENS5_IJlSC_lEEESJ_SK_NS4_8TiledMMAINS4_8MMA_AtomIJNS4_4SM904GMMA30MMA_64x256x8_F32TF32TF32_SS_TNILNSO_7ScaleInE1ELSQ_1EEEEEENS4_6LayoutINS5_IJNSA_ILi2EEESC_SC_EEENS5_IJSC_NSA_ILi0EEESW_EEEEENS5_IJNS4_10UnderscoreESZ_SZ_EEEEENS4_13SM90_TMA_LOADENS4_14ComposedLayoutINS4_7SwizzleILi3ELi4ELi3EEENS4_18smem_ptr_flag_bitsILi32EEENST_INS5_IJSB_SH_EEENS5_IJSH_SC_EEEEEEEvNS4_8identityENS4_23SM90_TMA_LOAD_MULTICASTES1B_vS1C_EENS_8epilogue10collective6detail29Sm90TmaWarpSpecializedAdapterINS1G_15DefaultEpilogueISJ_SK_SK_NS1F_6thread17LinearCombinationISJ_Li1EffLNS1K_9ScaleType4KindE0ELNS_15FloatRoundStyleE2ESJ_EENS1_15EpilogueDefaultEEEEEvvEEEEvNT_6ParamsE)
        /*0014*/ 	.word	0x00000788


	//----- nvinfo : EIATTR_MIN_STACK_SIZE
	.align		4
.L_17:
        /*0018*/ 	.byte	0x04, 0x12
        /*001a*/ 	.short	(.L_19 - .L_18)
	.align		4
.L_18:
        /*001c*/ 	.word	index@(_ZN7cutlass13device_kernelINS_4gemm6kernel13GemmUniversalIN4cute5tupleIJiiiiEEENS1_10collective13CollectiveMmaINS1_34MainloopSm90TmaGmmaWarpSpecializedILi3ENS5_IJNS4_1CILi8EEENSA_ILi1EEESC_EEENS1_35KernelTmaWarpSpecializedCooperativeEEENS5_IJNSA_ILi256EEESG_NSA_ILi32EEEEEENS_10tfloat32_tENS5_IJlSC_lEEESJ_SK_NS4_8TiledMMAINS4_8MMA_AtomIJNS4_4SM904GMMA30MMA_64x256x8_F32TF32TF32_SS_TNILNSO_7ScaleInE1ELSQ_1EEEEEENS4_6LayoutINS5_IJNSA_ILi2EEESC_SC_EEENS5_IJSC_NSA_ILi0EEESW_EEEEENS5_IJNS4_10UnderscoreESZ_SZ_EEEEENS4_13SM90_TMA_LOADENS4_14ComposedLayoutINS4_7SwizzleILi3ELi4ELi3EEENS4_18smem_ptr_flag_bitsILi32EEENST_INS5_IJSB_SH_EEENS5_IJSH_SC_EEEEEEEvNS4_8identityENS4_23SM90_TMA_LOAD_MULTICASTES1B_vS1C_EENS_8epilogue10collective6detail29Sm90TmaWarpSpecializedAdapterINS1G_15DefaultEpilogueISJ_SK_SK_NS1F_6thread17LinearCombinationISJ_Li1EffLNS1K_9ScaleType4KindE0ELNS_15FloatRoundStyleE2ESJ_EENS1_15EpilogueDefaultEEEEEvvEEEEvNT_6ParamsE)
        /*0020*/ 	.word	0x00000788
.L_19:


//--------------------- .nv.compat                --------------------------
	.section	.nv.compat,"",@"SHT_CUDA_COMPAT_INFO"
	.align	4
        /*0000*/ 	.byte	0x02, 0x09, 0x01, 0x00, 0x02, 0x02, 0x04, 0x00, 0x02, 0x05, 0x05, 0x00, 0x03, 0x07, 0x01, 0x01
        /*0010*/ 	.byte	0x02, 0x03, 0x01, 0x00, 0x02, 0x06, 0x01, 0x00, 0x04, 0x0b, 0x08, 0x00, 0x00, 0x00, 0x00, 0x00
        /*0020*/ 	.byte	0x00, 0x00, 0x00, 0x00


//--------------------- .nv.info._ZN7cutlass13device_kernelINS_4gemm6kernel13GemmUniversalIN4cute5tupleIJiiiiEEENS1_10collective13CollectiveMmaINS1_34MainloopSm90TmaGmmaWarpSpecializedILi3ENS5_IJNS4_1CILi8EEENSA_ILi1EEESC_EEENS1_35KernelTmaWarpSpecializedCooperativeEEENS5_IJNSA_ILi256EEESG_NSA_ILi32EEEEEENS_10tfloat32_tENS5_IJlSC_lEEESJ_SK_NS4_8TiledMMAINS4_8MMA_AtomIJNS4_4SM904GMMA30MMA_64x256x8_F32TF32TF32_SS_TNILNSO_7ScaleInE1ELSQ_1EEEEEENS4_6LayoutINS5_IJNSA_ILi2EEESC_SC_EEENS5_IJSC_NSA_ILi0EEESW_EEEEENS5_IJNS4_10UnderscoreESZ_SZ_EEEEENS4_13SM90_TMA_LOADENS4_14ComposedLayoutINS4_7SwizzleILi3ELi4ELi3EEENS4_18smem_ptr_flag_bitsILi32EEENST_INS5_IJSB_SH_EEENS5_IJSH_SC_EEEEEEEvNS4_8identityENS4_23SM90_TMA_LOAD_MULTICASTES1B_vS1C_EENS_8epilogue10collective6detail29Sm90TmaWarpSpecializedAdapterINS1G_15DefaultEpilogueISJ_SK_SK_NS1F_6thread17LinearCombinationISJ_Li1EffLNS1K_9ScaleType4KindE0ELNS_15FloatRoundStyleE2ESJ_EENS1_15EpilogueDefaultEEEEEvvEEEEvNT_6ParamsE --------------------------
	.section	.nv.info._ZN7cutlass13device_kernelINS_4gemm6kernel13GemmUniversalIN4cute5tupleIJiiiiEEENS1_10collective13CollectiveMmaINS1_34MainloopSm90TmaGmmaWarpSpecializedILi3ENS5_IJNS4_1CILi8EEENSA_ILi1EEESC_EEENS1_35KernelTmaWarpSpecializedCooperativeEEENS5_IJNSA_ILi256EEESG_NSA_ILi32EEEEEENS_10tfloat32_tENS5_IJlSC_lEEESJ_SK_NS4_8TiledMMAINS4_8MMA_AtomIJNS4_4SM904GMMA30MMA_64x256x8_F32TF32TF32_SS_TNILNSO_7ScaleInE1ELSQ_1EEEEEENS4_6LayoutINS5_IJNSA_ILi2EEESC_SC_EEENS5_IJSC_NSA_ILi0EEESW_EEEEENS5_IJNS4_10UnderscoreESZ_SZ_EEEEENS4_13SM90_TMA_LOADENS4_14ComposedLayoutINS4_7SwizzleILi3ELi4ELi3EEENS4_18smem_ptr_flag_bitsILi32EEENST_INS5_IJSB_SH_EEENS5_IJSH_SC_EEEEEEEvNS4_8identityENS4_23SM90_TMA_LOAD_MULTICASTES1B_vS1C_EENS_8epilogue10collective6detail29Sm90TmaWarpSpecializedAdapterINS1G_15DefaultEpilogueISJ_SK_SK_NS1F_6thread17LinearCombinationISJ_Li1EffLNS1K_9ScaleType4KindE0ELNS_15FloatRoundStyleE2ESJ_EENS1_15EpilogueDefaultEEEEEvvEEEEvNT_6ParamsE,"",@"SHT_CUDA_INFO"
	.sectionflags	@""
	.align	4


	//----- nvinfo : EIATTR_CUDA_API_VERSION
	.align		4
        /*0000*/ 	.byte	0x04, 0x37
        /*0002*/ 	.short	(.L_21 - .L_20)
.L_20:
        /*0004*/ 	.word	0x00000082


	//----- nvinfo : EIATTR_KPARAM_INFO
	.align		4
.L_21:
        /*0008*/ 	.byte	0x04, 0x17
        /*000a*/ 	.short	(.L_23 - .L_22)
.L_22:
        /*000c*/ 	.word	0x00000000
        /*0010*/ 	.short	0x0000
        /*0012*/ 	.short	0x0070
        /*0014*/ 	.byte	0x00, 0xf0, 0x01, 0x10


	//----- nvinfo : EIATTR_SPARSE_MMA_MASK
	.align		4
.L_23:
        /*0018*/ 	.byte	0x03, 0x50
        /*001a*/ 	.short	0x0000


	//----- nvinfo : EIATTR_MAXREG_COUNT
	.align		4
        /*001c*/ 	.byte	0x03, 0x1b
        /*001e*/ 	.short	0x00a8


	//----- nvinfo : EIATTR_NUM_BARRIERS
	.align		4
        /*0020*/ 	.byte	0x02, 0x4c
        /*0022*/ 	.byte	0x01
	.zero		1


	//----- nvinfo : EIATTR_EXTERNS
	.align		4
        /*0024*/ 	.byte	0x04, 0x0f
        /*0026*/ 	.short	(.L_25 - .L_24)


	//   ....[0]....
	.align		4
.L_24:
        /*0028*/ 	.word	index@(__assertfail)


	//----- nvinfo : EIATTR_ANNOTATIONS
	.align		4
.L_25:
        /*002c*/ 	.byte	0x04, 0x55
        /*002e*/ 	.short	(.L_27 - .L_26)


	//   ....[0]....
.L_26:
        /*0030*/ 	.word	0x00000001
        /*0034*/ 	.byte	0xe0, 0x09, 0x00, 0x00, 0x01, 0x00, 0x00, 0x00, 0xf0, 0x09, 0x00, 0x00, 0x01, 0x00, 0x00, 0x00
        /* <DEDUP_REMOVED lines=716> */
        /*2d04*/ 	.byte	0xf0, 0xa7, 0x01, 0x00, 0x01, 0x00, 0x00, 0x00, 0x10, 0xa8, 0x01, 0x00


	//----- nvinfo : EIATTR_MERCURY_ISA_VERSION
	.align		4
.L_27:
        /*2d10*/ 	.byte	0x03, 0x5f
        /*2d12*/ 	.short	0x0101


	//----- nvinfo : EIATTR_INT_WARP_WIDE_INSTR_OFFSETS
	.align		4
        /*2d14*/ 	.byte	0x04, 0x31
        /*2d16*/ 	.short	(.L_29 - .L_28)


	//   ....[0]....
.L_28:
        /*2d18*/ 	.word	0x000005a0


	//   ....[1]....
        /*2d1c*/ 	.word	0x000005b0


	//   ....[2]....
        /*2d20*/ 	.word	0x000006f0


	//----- nvinfo : EIATTR_COOP_GROUP_MASK_REGIDS
	.align		4
.L_29:
        /*2d24*/ 	.byte	0x04, 0x29
        /*2d26*/ 	.short	(.L_31 - .L_30)


	//   ....[0]....
.L_30:
        /*2d28*/ 	.word	0xffffffff


	//   ....[1]....
        /*2d2c*/ 	.word	0xffffffff


	//   ....[2]....
        /*2d30*/ 	.word	0xffffffff


	//   ....[3]....
        /*2d34*/ 	.word	0xffffffff


	//   ....[4]....
        /*2d38*/ 	.word	0xffffffff


	//   ....[5]....
        /*2d3c*/ 	.word	0xffffffff


	//----- nvinfo : EIATTR_COOP_GROUP_INSTR_OFFSETS
	.align		4
.L_31:
        /*2d40*/ 	.byte	0x04, 0x28
        /*2d42*/ 	.short	(.L_33 - .L_32)


	//   ....[0]....
.L_32:
        /*2d44*/ 	.word	0x00000070


	//   ....[1]....
        /*2d48*/ 	.word	0x00000080


	//   ....[2]....
        /*2d4c*/ 	.word	0x000001a0


	//   ....[3]....
        /*2d50*/ 	.word	0x000003c0


	//   ....[4]....
        /*2d54*/ 	.word	0x00000820


	//   ....[5]....
        /*2d58*/ 	.word	0x000013f0


	//----- nvinfo : EIATTR_REG_RECONFIG
	.align		4
.L_33:
        /*2d5c*/ 	.byte	0x01, 0x54
	.zero		2


	//----- nvinfo : EIATTR_SYSCALL_OFFSETS
	.align		4
        /*2d60*/ 	.byte	0x04, 0x46
        /*2d62*/ 	.short	(.L_35 - .L_34)


	//   ....[0]....
.L_34:
        /*2d64*/ 	.word	0x000015a0


	//----- nvinfo : EIATTR_MBARRIER_INSTR_OFFSETS
	.align		4
.L_35:
        /*2d68*/ 	.byte	0x04, 0x39
        /*2d6a*/ 	.short	(.L_37 - .L_36)


	//   ....[0]....
.L_36:
        /*2d6c*/ 	.word	0x00000330
        /*2d70*/ 	.word	0x000000ff
        /*2d74*/ 	.word	0x00000000
        /*2d78*/ 	.short	0x0100
        /*2d7a*/ 	.byte	0x08
	.zero		1


	//   ....[1]....
        /*2d7c*/ 	.word	0x00000340
        /*2d80*/ 	.word	0x000000ff
        /*2d84*/ 	.word	0x00000018
        /*2d88*/ 	.short	0x0100
        /*2d8a*/ 	.byte	0x08
	.zero		1


	//   ....[2]....
        /*2d8c*/ 	.word	0x00000350
        /*2d90*/ 	.word	0x000000ff
        /*2d94*/ 	.word	0x00000008
        /*2d98*/ 	.short	0x0100
        /*2d9a*/ 	.byte	0x08
	.zero		1


	//   ....[3]....
        /*2d9c*/ 	.word	0x00000360
        /*2da0*/ 	.word	0x000000ff
        /*2da4*/ 	.word	0x00000020
        /*2da8*/ 	.short	0x0100
        /*2daa*/ 	.byte	0x08
	.zero		1


	//   ....[4]....
        /*2dac*/ 	.word	0x00000370
        /*2db0*/ 	.word	0x000000ff
        /*2db4*/ 	.word	0x00000010
        /*2db8*/ 	.short	0x0100
        /*2dba*/ 	.byte	0x08
	.zero		1


	//   ....[5]....
        /*2dbc*/ 	.word	0x00000380
        /*2dc0*/ 	.word	0x000000ff
        /*2dc4*/ 	.word	0x00000028
        /*2dc8*/ 	.short	0x0100
        /*2dca*/ 	.byte	0x08
	.zero		1


	//   ....[6]....
        /*2dcc*/ 	.word	0x00000750
        /*2dd0*/ 	.word	0x000000ff
        /*2dd4*/ 	.word	0x00000040
        /*2dd8*/ 	.short	0x0100
        /*2dda*/ 	.byte	0x06
	.zero		1


	//   ....[7]....
        /*2ddc*/ 	.word	0x00000790
        /*2de0*/ 	.word	0x000000ff
        /*2de4*/ 	.word	0x00000048
        /*2de8*/ 	.short	0x0100
        /*2dea*/ 	.byte	0x06
	.zero		1


	//   ....[8]....
        /*2dec*/ 	.word	0x00001680
        /*2df0*/ 	.word	0x00000004
        /*2df4*/ 	.word	0x00000000
        /*2df8*/ 	.short	0x010a
        /*2dfa*/ 	.byte	0x3f
	.zero		1


	//   ....[9]....
        /*2dfc*/ 	.word	0x000016c0
        /*2e00*/ 	.word	0x00000004
        /*2e04*/ 	.word	0x00000000
        /*2e08*/ 	.short	0x010a
        /*2e0a*/ 	.byte	0x3f
	.zero		1


	//   ....[10]....
        /*2e0c*/ 	.word	0x00004d10
        /*2e10*/ 	.word	0x00000004
        /*2e14*/ 	.word	0x00000000
        /*2e18*/ 	.short	0x010a
        /*2e1a*/ 	.byte	0x3f
	.zero		1


	//   ....[11]....
        /*2e1c*/ 	.word	0x00004d50
        /*2e20*/ 	.word	0x00000004
        /*2e24*/ 	.word	0x00000000
        /*2e28*/ 	.short	0x010a
        /*2e2a*/ 	.byte	0x3f
	.zero		1


	//   ....[12]....
        /*2e2c*/ 	.word	0x00008e40
        /*2e30*/ 	.word	0x00000004
        /*2e34*/ 	.word	0x00000000
        /*2e38*/ 	.short	0x0101
        /*2e3a*/ 	.byte	0x3f
	.zero		1


	//   ....[13]....
        /*2e3c*/ 	.word	0x00009060
        /*2e40*/ 	.word	0x00000000
        /*2e44*/ 	.word	0x00000000
        /*2e48*/ 	.short	0x0101
        /*2e4a*/ 	.byte	0x3f
	.zero		1


	//   ....[14]....
        /*2e4c*/ 	.word	0x0001a380
        /*2e50*/ 	.word	0x00000005
        /*2e54*/ 	.word	0x00000018
        /*2e58*/ 	.short	0x010a
        /*2e5a*/ 	.byte	0x3f
	.zero		1


	//   ....[15]....
        /*2e5c*/ 	.word	0x0001a710
        /*2e60*/ 	.word	0x00000002
        /*2e64*/ 	.word	0x00000048
        /*2e68*/ 	.short	0x0101
        /*2e6a*/ 	.byte	0x3f
	.zero		1


	//   ....[16]....
        /*2e6c*/ 	.word	0x0001af10
        /*2e70*/ 	.word	0x00000005
        /*2e74*/ 	.word	0x00000000
        /*2e78*/ 	.short	0x010a
        /*2e7a*/ 	.byte	0x3f
	.zero		1


	//   ....[17]....
        /*2e7c*/ 	.word	0x0001afa0
        /*2e80*/ 	.word	0x00000007
        /*2e84*/ 	.word	0x00000000
        /*2e88*/ 	.short	0x010a
        /*2e8a*/ 	.byte	0x3f
	.zero		1


	//   ....[18]....
        /*2e8c*/ 	.word	0x0001b030
        /*2e90*/ 	.word	0x00000003
        /*2e94*/ 	.word	0x00000000
        /*2e98*/ 	.short	0x010a
        /*2e9a*/ 	.byte	0x3f
	.zero		1


	//   ....[19]....
        /*2e9c*/ 	.word	0x0001b090
        /*2ea0*/ 	.word	0x00000004
        /*2ea4*/ 	.word	0x00000000
        /*2ea8*/ 	.short	0x010a
        /*2eaa*/ 	.byte	0x3f
	.zero		1


	//   ....[20]....
        /*2eac*/ 	.word	0x0001b0e0
        /*2eb0*/ 	.word	0x00000004
        /*2eb4*/ 	.word	0x00000000
        /*2eb8*/ 	.short	0x010a
        /*2eba*/ 	.byte	0x3f
	.zero		1


	//   ....[21]....
        /*2ebc*/ 	.word	0x0001b1b0
        /*2ec0*/ 	.word	0x00000005
        /*2ec4*/ 	.word	0x00000018
        /*2ec8*/ 	.short	0x010a
        /*2eca*/ 	.byte	0x3f
	.zero		1


	//   ....[22]....
        /*2ecc*/ 	.word	0x0001b280
        /*2ed0*/ 	.word	0x00000005
        /*2ed4*/ 	.word	0x00000000
        /*2ed8*/ 	.short	0x010a
        /*2eda*/ 	.byte	0x3f
	.zero		1


	//   ....[23]....
        /*2edc*/ 	.word	0x0001b2d0
        /*2ee0*/ 	.word	0x00000007
        /*2ee4*/ 	.word	0x00000000
        /*2ee8*/ 	.short	0x010a
        /*2eea*/ 	.byte	0x3f
	.zero		1


	//----- nvinfo : EIATTR_NUM_MBARRIERS
	.align		4
.L_37:
        /*2eec*/ 	.byte	0x03, 0x38
        /*2eee*/ 	.short	0x0008


	//----- nvinfo : EIATTR_EXIT_INSTR_OFFSETS
	.align		4
        /*2ef0*/ 	.byte	0x04, 0x1c
        /*2ef2*/ 	.short	(.L_39 - .L_38)


	//   ....[0]....
.L_38:
        /*2ef4*/ 	.word	0x00000a80


	//   ....[1]....
        /*2ef8*/ 	.word	0x00001310


	//   ....[2]....
        /*2efc*/ 	.word	0x000199d0


	//   ....[3]....
        /*2f00*/ 	.word	0x00019ff0


	//   ....[4]....
        /*2f04*/ 	.word	0x0001b080


	//----- nvinfo : EIATTR_MAX_THREADS
	.align		4
.L_39:
        /*2f08*/ 	.byte	0x04, 0x05
        /*2f0a*/ 	.short	(.L_41 - .L_40)
.L_40:
        /*2f0c*/ 	.word	0x00000180
        /*2f10*/ 	.word	0x00000001
        /*2f14*/ 	.word	0x00000001


	//----- nvinfo : EIATTR_CRS_STACK_SIZE
	.align		4
.L_41:
        /*2f18*/ 	.byte	0x04, 0x1e
        /*2f1a*/ 	.short	(.L_43 - .L_42)
.L_42:
        /*2f1c*/ 	.word	0x00000000


	//----- nvinfo : EIATTR_CBANK_PARAM_SIZE
	.align		4
.L_43:
        /*2f20*/ 	.byte	0x03, 0x19
        /*2f22*/ 	.short	0x0470


	//----- nvinfo : EIATTR_PARAM_CBANK
	.align		4
        /*2f24*/ 	.byte	0x04, 0x0a
        /*2f26*/ 	.short	(.L_45 - .L_44)
	.align		4
.L_44:
        /*2f28*/ 	.word	index@(.nv.constant0._ZN7cutlass13device_kernelINS_4gemm6kernel13GemmUniversalIN4cute5tupleIJiiiiEEENS1_10collective13CollectiveMmaINS1_34MainloopSm90TmaGmmaWarpSpecializedILi3ENS5_IJNS4_1CILi8EEENSA_ILi1EEESC_EEENS1_35KernelTmaWarpSpecializedCooperativeEEENS5_IJNSA_ILi256EEESG_NSA_ILi32EEEEEENS_10tfloat32_tENS5_IJlSC_lEEESJ_SK_NS4_8TiledMMAINS4_8MMA_AtomIJNS4_4SM904GMMA30MMA_64x256x8_F32TF32TF32_SS_TNILNSO_7ScaleInE1ELSQ_1EEEEEENS4_6LayoutINS5_IJNSA_ILi2EEESC_SC_EEENS5_IJSC_NSA_ILi0EEESW_EEEEENS5_IJNS4_10UnderscoreESZ_SZ_EEEEENS4_13SM90_TMA_LOADENS4_14ComposedLayoutINS4_7SwizzleILi3ELi4ELi3EEENS4_18smem_ptr_flag_bitsILi32EEENST_INS5_IJSB_SH_EEENS5_IJSH_SC_EEEEEEEvNS4_8identityENS4_23SM90_TMA_LOAD_MULTICASTES1B_vS1C_EENS_8epilogue10collective6detail29Sm90TmaWarpSpecializedAdapterINS1G_15DefaultEpilogueISJ_SK_SK_NS1F_6thread17LinearCombinationISJ_Li1EffLNS1K_9ScaleType4KindE0ELNS_15FloatRoundStyleE2ESJ_EENS1_15EpilogueDefaultEEEEEvvEEEEvNT_6ParamsE)
        /*2f2c*/ 	.short	0x0210
        /*2f2e*/ 	.short	0x0470


	//----- nvinfo : EIATTR_SW_WAR
	.align		4
.L_45:
        /*2f30*/ 	.byte	0x04, 0x36
        /*2f32*/ 	.short	(.L_47 - .L_46)
.L_46:
        /*2f34*/ 	.word	0x00000008
.L_47:


//--------------------- .nv.callgraph             --------------------------
	.section	.nv.callgraph,"",@"SHT_CUDA_CALLGRAPH"
	.align	4
	.sectionentsize	8
	.align		4
        /*0000*/ 	.word	0x00000000
	.align		4
        /*0004*/ 	.word	0xffffffff
	.align		4
        /*0008*/ 	.word	index@(_ZN7cutlass13device_kernelINS_4gemm6kernel13GemmUniversalIN4cute5tupleIJiiiiEEENS1_10collective13CollectiveMmaINS1_34MainloopSm90TmaGmmaWarpSpecializedILi3ENS5_IJNS4_1CILi8EEENSA_ILi1EEESC_EEENS1_35KernelTmaWarpSpecializedCooperativeEEENS5_IJNSA_ILi256EEESG_NSA_ILi32EEEEEENS_10tfloat32_tENS5_IJlSC_lEEESJ_SK_NS4_8TiledMMAINS4_8MMA_AtomIJNS4_4SM904GMMA30MMA_64x256x8_F32TF32TF32_SS_TNILNSO_7ScaleInE1ELSQ_1EEEEEENS4_6LayoutINS5_IJNSA_ILi2EEESC_SC_EEENS5_IJSC_NSA_ILi0EEESW_EEEEENS5_IJNS4_10UnderscoreESZ_SZ_EEEEENS4_13SM90_TMA_LOADENS4_14ComposedLayoutINS4_7SwizzleILi3ELi4ELi3EEENS4_18smem_ptr_flag_bitsILi32EEENST_INS5_IJSB_SH_EEENS5_IJSH_SC_EEEEEEEvNS4_8identityENS4_23SM90_TMA_LOAD_MULTICASTES1B_vS1C_EENS_8epilogue10collective6detail29Sm90TmaWarpSpecializedAdapterINS1G_15DefaultEpilogueISJ_SK_SK_NS1F_6thread17LinearCombinationISJ_Li1EffLNS1K_9ScaleType4KindE0ELNS_15FloatRoundStyleE2ESJ_EENS1_15EpilogueDefaultEEEEEvvEEEEvNT_6ParamsE)
	.align		4
        /*000c*/ 	.word	index@(__assertfail)
	.align		4
        /*0010*/ 	.word	0x00000000
	.align		4
        /*0014*/ 	.word	0xfffffffe
	.align		4
        /*0018*/ 	.word	0x00000000
	.align		4
        /*001c*/ 	.word	0xfffffffd
	.align		4
        /*0020*/ 	.word	0x00000000
	.align		4
        /*0024*/ 	.word	0xfffffffc


//--------------------- .nv.constant4             --------------------------
	.section	.nv.constant4,"a",@progbits
	.align	8
	.align		8
.nv.constant4:
        /*0000*/ 	.dword	__assertfail
	.align		8
        /*0008*/ 	.dword	__unnamed_1
	.align		8
        /*0010*/ 	.dword	_ZN40_INTERNAL_e3d1a2bf_4_k_cu_df9ed058_251334cuda3std3__45__cpo5beginE
	.align		8
        /*0018*/ 	.dword	_ZN40_INTERNAL_e3d1a2bf_4_k_cu_df9ed058_251334cuda3std3__45__cpo3endE
	.align		8
        /*0020*/ 	.dword	_ZN40_INTERNAL_e3d1a2bf_4_k_cu_df9ed058_251334cuda3std3__45__cpo6cbeginE
	.align		8
        /*0028*/ 	.dword	_ZN40_INTERNAL_e3d1a2bf_4_k_cu_df9ed058_251334cuda3std3__45__cpo4cendE
	.align		8
        /*0030*/ 	.dword	_ZN40_INTERNAL_e3d1a2bf_4_k_cu_df9ed058_251334cuda3std3__442_GLOBAL__N__e3d1a2bf_4_k_cu_df9ed058_251336ignoreE
	.align		8
        /*0038*/ 	.dword	_ZN40_INTERNAL_e3d1a2bf_4_k_cu_df9ed058_251334cuda3std3__419piecewise_constructE
	.align		8
        /*0040*/ 	.dword	_ZN40_INTERNAL_e3d1a2bf_4_k_cu_df9ed058_251334cuda3std3__48in_placeE
	.align		8
        /*0048*/ 	.dword	_ZN40_INTERNAL_e3d1a2bf_4_k_cu_df9ed058_251334cuda3std6ranges3__45__cpo4swapE
	.align		8
        /*0050*/ 	.dword	_ZN40_INTERNAL_e3d1a2bf_4_k_cu_df9ed058_251334cuda3std6ranges3__45__cpo9iter_moveE
	.align		8
        /*0058*/ 	.dword	_ZN40_INTERNAL_e3d1a2bf_4_k_cu_df9ed058_251334cute7productE
	.align		8
        /*0060*/ 	.dword	_ZN40_INTERNAL_e3d1a2bf_4_k_cu_df9ed058_251334cute1_E
	.align		8
        /*0068*/ 	.dword	$str$22
	.align		8
        /*0070*/ 	.dword	$str$23


//--------------------- .text._ZN7cutlass13device_kernelINS_4gemm6kernel13GemmUniversalIN4cute5tupleIJiiiiEEENS1_10collective13CollectiveMmaINS1_34MainloopSm90TmaGmmaWarpSpecializedILi3ENS5_IJNS4_1CILi8EEENSA_ILi1EEESC_EEENS1_35KernelTmaWarpSpecializedCooperativeEEENS5_IJNSA_ILi256EEESG_NSA_ILi32EEEEEENS_10tfloat32_tENS5_IJlSC_lEEESJ_SK_NS4_8TiledMMAINS4_8MMA_AtomIJNS4_4SM904GMMA30MMA_64x256x8_F32TF32TF32_SS_TNILNSO_7ScaleInE1ELSQ_1EEEEEENS4_6LayoutINS5_IJNSA_ILi2EEESC_SC_EEENS5_IJSC_NSA_ILi0EEESW_EEEEENS5_IJNS4_10UnderscoreESZ_SZ_EEEEENS4_13SM90_TMA_LOADENS4_14ComposedLayoutINS4_7SwizzleILi3ELi4ELi3EEENS4_18smem_ptr_flag_bitsILi32EEENST_INS5_IJSB_SH_EEENS5_IJSH_SC_EEEEEEEvNS4_8identityENS4_23SM90_TMA_LOAD_MULTICASTES1B_vS1C_EENS_8epilogue10collective6detail29Sm90TmaWarpSpecializedAdapterINS1G_15DefaultEpilogueISJ_SK_SK_NS1F_6thread17LinearCombinationISJ_Li1EffLNS1K_9ScaleType4KindE0ELNS_15FloatRoundStyleE2ESJ_EENS1_15EpilogueDefaultEEEEEvvEEEEvNT_6ParamsE --------------------------
	.section	.text._ZN7cutlass13device_kernelINS_4gemm6kernel13GemmUniversalIN4cute5tupleIJiiiiEEENS1_10collective13CollectiveMmaINS1_34MainloopSm90TmaGmmaWarpSpecializedILi3ENS5_IJNS4_1CILi8EEENSA_ILi1EEESC_EEENS1_35KernelTmaWarpSpecializedCooperativeEEENS5_IJNSA_ILi256EEESG_NSA_ILi32EEEEEENS_10tfloat32_tENS5_IJlSC_lEEESJ_SK_NS4_8TiledMMAINS4_8MMA_AtomIJNS4_4SM904GMMA30MMA_64x256x8_F32TF32TF32_SS_TNILNSO_7ScaleInE1ELSQ_1EEEEEENS4_6LayoutINS5_IJNSA_ILi2EEESC_SC_EEENS5_IJSC_NSA_ILi0EEESW_EEEEENS5_IJNS4_10UnderscoreESZ_SZ_EEEEENS4_13SM90_TMA_LOADENS4_14ComposedLayoutINS4_7SwizzleILi3ELi4ELi3EEENS4_18smem_ptr_flag_bitsILi32EEENST_INS5_IJSB_SH_EEENS5_IJSH_SC_EEEEEEEvNS4_8identityENS4_23SM90_TMA_LOAD_MULTICASTES1B_vS1C_EENS_8epilogue10collective6detail29Sm90TmaWarpSpecializedAdapterINS1G_15DefaultEpilogueISJ_SK_SK_NS1F_6thread17LinearCombinationISJ_Li1EffLNS1K_9ScaleType4KindE0ELNS_15FloatRoundStyleE2ESJ_EENS1_15EpilogueDefaultEEEEEvvEEEEvNT_6ParamsE,"ax",@progbits
	.align	128
.text._ZN7cutlass13device_kernelINS_4gemm6kernel13GemmUniversalIN4cute5tupleIJiiiiEEENS1_10collective13CollectiveMmaINS1_34MainloopSm90TmaGmmaWarpSpecializedILi3ENS5_IJNS4_1CILi8EEENSA_ILi1EEESC_EEENS1_35KernelTmaWarpSpecializedCooperativeEEENS5_IJNSA_ILi256EEESG_NSA_ILi32EEEEEENS_10tfloat32_tENS5_IJlSC_lEEESJ_SK_NS4_8TiledMMAINS4_8MMA_AtomIJNS4_4SM904GMMA30MMA_64x256x8_F32TF32TF32_SS_TNILNSO_7ScaleInE1ELSQ_1EEEEEENS4_6LayoutINS5_IJNSA_ILi2EEESC_SC_EEENS5_IJSC_NSA_ILi0EEESW_EEEEENS5_IJNS4_10UnderscoreESZ_SZ_EEEEENS4_13SM90_TMA_LOADENS4_14ComposedLayoutINS4_7SwizzleILi3ELi4ELi3EEENS4_18smem_ptr_flag_bitsILi32EEENST_INS5_IJSB_SH_EEENS5_IJSH_SC_EEEEEEEvNS4_8identityENS4_23SM90_TMA_LOAD_MULTICASTES1B_vS1C_EENS_8epilogue10collective6detail29Sm90TmaWarpSpecializedAdapterINS1G_15DefaultEpilogueISJ_SK_SK_NS1F_6thread17LinearCombinationISJ_Li1EffLNS1K_9ScaleType4KindE0ELNS_15FloatRoundStyleE2ESJ_EENS1_15EpilogueDefaultEEEEEvvEEEEvNT_6ParamsE:
        .type           _ZN7cutlass13device_kernelINS_4gemm6kernel13GemmUniversalIN4cute5tupleIJiiiiEEENS1_10collective13CollectiveMmaINS1_34MainloopSm90TmaGmmaWarpSpecializedILi3ENS5_IJNS4_1CILi8EEENSA_ILi1EEESC_EEENS1_35KernelTmaWarpSpecializedCooperativeEEENS5_IJNSA_ILi256EEESG_NSA_ILi32EEEEEENS_10tfloat32_tENS5_IJlSC_lEEESJ_SK_NS4_8TiledMMAINS4_8MMA_AtomIJNS4_4SM904GMMA30MMA_64x256x8_F32TF32TF32_SS_TNILNSO_7ScaleInE1ELSQ_1EEEEEENS4_6LayoutINS5_IJNSA_ILi2EEESC_SC_EEENS5_IJSC_NSA_ILi0EEESW_EEEEENS5_IJNS4_10UnderscoreESZ_SZ_EEEEENS4_13SM90_TMA_LOADENS4_14ComposedLayoutINS4_7SwizzleILi3ELi4ELi3EEENS4_18smem_ptr_flag_bitsILi32EEENST_INS5_IJSB_SH_EEENS5_IJSH_SC_EEEEEEEvNS4_8identityENS4_23SM90_TMA_LOAD_MULTICASTES1B_vS1C_EENS_8epilogue10collective6detail29Sm90TmaWarpSpecializedAdapterINS1G_15DefaultEpilogueISJ_SK_SK_NS1F_6thread17LinearCombinationISJ_Li1EffLNS1K_9ScaleType4KindE0ELNS_15FloatRoundStyleE2ESJ_EENS1_15EpilogueDefaultEEEEEvvEEEEvNT_6ParamsE,@function
        .size           _ZN7cutlass13device_kernelINS_4gemm6kernel13GemmUniversalIN4cute5tupleIJiiiiEEENS1_10collective13CollectiveMmaINS1_34MainloopSm90TmaGmmaWarpSpecializedILi3ENS5_IJNS4_1CILi8EEENSA_ILi1EEESC_EEENS1_35KernelTmaWarpSpecializedCooperativeEEENS5_IJNSA_ILi256EEESG_NSA_ILi32EEEEEENS_10tfloat32_tENS5_IJlSC_lEEESJ_SK_NS4_8TiledMMAINS4_8MMA_AtomIJNS4_4SM904GMMA30MMA_64x256x8_F32TF32TF32_SS_TNILNSO_7ScaleInE1ELSQ_1EEEEEENS4_6LayoutINS5_IJNSA_ILi2EEESC_SC_EEENS5_IJSC_NSA_ILi0EEESW_EEEEENS5_IJNS4_10UnderscoreESZ_SZ_EEEEENS4_13SM90_TMA_LOADENS4_14ComposedLayoutINS4_7SwizzleILi3ELi4ELi3EEENS4_18smem_ptr_flag_bitsILi32EEENST_INS5_IJSB_SH_EEENS5_IJSH_SC_EEEEEEEvNS4_8identityENS4_23SM90_TMA_LOAD_MULTICASTES1B_vS1C_EENS_8epilogue10collective6detail29Sm90TmaWarpSpecializedAdapterINS1G_15DefaultEpilogueISJ_SK_SK_NS1F_6thread17LinearCombinationISJ_Li1EffLNS1K_9ScaleType4KindE0ELNS_15FloatRoundStyleE2ESJ_EENS1_15EpilogueDefaultEEEEEvvEEEEvNT_6ParamsE,(.L_x_579 - _ZN7cutlass13device_kernelINS_4gemm6kernel13GemmUniversalIN4cute5tupleIJiiiiEEENS1_10collective13CollectiveMmaINS1_34MainloopSm90TmaGmmaWarpSpecializedILi3ENS5_IJNS4_1CILi8EEENSA_ILi1EEESC_EEENS1_35KernelTmaWarpSpecializedCooperativeEEENS5_IJNSA_ILi256EEESG_NSA_ILi32EEEEEENS_10tfloat32_tENS5_IJlSC_lEEESJ_SK_NS4_8TiledMMAINS4_8MMA_AtomIJNS4_4SM904GMMA30MMA_64x256x8_F32TF32TF32_SS_TNILNSO_7ScaleInE1ELSQ_1EEEEEENS4_6LayoutINS5_IJNSA_ILi2EEESC_SC_EEENS5_IJSC_NSA_ILi0EEESW_EEEEENS5_IJNS4_10UnderscoreESZ_SZ_EEEEENS4_13SM90_TMA_LOADENS4_14ComposedLayoutINS4_7SwizzleILi3ELi4ELi3EEENS4_18smem_ptr_flag_bitsILi32EEENST_INS5_IJSB_SH_EEENS5_IJSH_SC_EEEEEEEvNS4_8identityENS4_23SM90_TMA_LOAD_MULTICASTES1B_vS1C_EENS_8epilogue10collective6detail29Sm90TmaWarpSpecializedAdapterINS1G_15DefaultEpilogueISJ_SK_SK_NS1F_6thread17LinearCombinationISJ_Li1EffLNS1K_9ScaleType4KindE0ELNS_15FloatRoundStyleE2ESJ_EENS1_15EpilogueDefaultEEEEEvvEEEEvNT_6ParamsE)
        .other          _ZN7cutlass13device_kernelINS_4gemm6kernel13GemmUniversalIN4cute5tupleIJiiiiEEENS1_10collective13CollectiveMmaINS1_34MainloopSm90TmaGmmaWarpSpecializedILi3ENS5_IJNS4_1CILi8EEENSA_ILi1EEESC_EEENS1_35KernelTmaWarpSpecializedCooperativeEEENS5_IJNSA_ILi256EEESG_NSA_ILi32EEEEEENS_10tfloat32_tENS5_IJlSC_lEEESJ_SK_NS4_8TiledMMAINS4_8MMA_AtomIJNS4_4SM904GMMA30MMA_64x256x8_F32TF32TF32_SS_TNILNSO_7ScaleInE1ELSQ_1EEEEEENS4_6LayoutINS5_IJNSA_ILi2EEESC_SC_EEENS5_IJSC_NSA_ILi0EEESW_EEEEENS5_IJNS4_10UnderscoreESZ_SZ_EEEEENS4_13SM90_TMA_LOADENS4_14ComposedLayoutINS4_7SwizzleILi3ELi4ELi3EEENS4_18smem_ptr_flag_bitsILi32EEENST_INS5_IJSB_SH_EEENS5_IJSH_SC_EEEEEEEvNS4_8identityENS4_23SM90_TMA_LOAD_MULTICASTES1B_vS1C_EENS_8epilogue10collective6detail29Sm90TmaWarpSpecializedAdapterINS1G_15DefaultEpilogueISJ_SK_SK_NS1F_6thread17LinearCombinationISJ_Li1EffLNS1K_9ScaleType4KindE0ELNS_15FloatRoundStyleE2ESJ_EENS1_15EpilogueDefaultEEEEEvvEEEEvNT_6ParamsE,@"STO_CUDA_ENTRY STV_DEFAULT"
_ZN7cutlass13device_kernelINS_4gemm6kernel13GemmUniversalIN4cute5tupleIJiiiiEEENS1_10collective13CollectiveMmaINS1_34MainloopSm90TmaGmmaWarpSpecializedILi3ENS5_IJNS4_1CILi8EEENSA_ILi1EEESC_EEENS1_35KernelTmaWarpSpecializedCooperativeEEENS5_IJNSA_ILi256EEESG_NSA_ILi32EEEEEENS_10tfloat32_tENS5_IJlSC_lEEESJ_SK_NS4_8TiledMMAINS4_8MMA_AtomIJNS4_4SM904GMMA30MMA_64x256x8_F32TF32TF32_SS_TNILNSO_7ScaleInE1ELSQ_1EEEEEENS4_6LayoutINS5_IJNSA_ILi2EEESC_SC_EEENS5_IJSC_NSA_ILi0EEESW_EEEEENS5_IJNS4_10UnderscoreESZ_SZ_EEEEENS4_13SM90_TMA_LOADENS4_14ComposedLayoutINS4_7SwizzleILi3ELi4ELi3EEENS4_18smem_ptr_flag_bitsILi32EEENST_INS5_IJSB_SH_EEENS5_IJSH_SC_EEEEEEEvNS4_8identityENS4_23SM90_TMA_LOAD_MULTICASTES1B_vS1C_EENS_8epilogue10collective6detail29Sm90TmaWarpSpecializedAdapterINS1G_15DefaultEpilogueISJ_SK_SK_NS1F_6thread17LinearCombinationISJ_Li1EffLNS1K_9ScaleType4KindE0ELNS_15FloatRoundStyleE2ESJ_EENS1_15EpilogueDefaultEEEEEvvEEEEvNT_6ParamsE:
[----:B------:R-:W0:Y:S02]  /*0000*/  LDC R1, c[0x0][0x28] ;  /* 0x00000a00ff017b82 */ /* 0x000e240000000800 */
[----:B0-----:R-:W-:Y:S01]  /*0010*/  VIADD R1, R1, 0xfffff878 ;  /* 0xfffff87801017836 */ /* 0x001fe20000000000 */
[----:B------:R-:W0:Y:S01]  /*0020*/  S2R R4, SR_TID.X ;  /* 0x0000000000047919 */ /* 0x000e220000002100 */
[----:B------:R-:W-:Y:S01]  /*0030*/  ELECT P0, URZ, PT ;  /* 0x00000000003f782f */ /* 0x000fe20003800000 */
[----:B------:R-:W-:Y:S01]  /*0040*/  BSSY B0, `(.L_x_0) ;  /* 0x0000015000007945 */ /* 0x000fe20003800000 */
[--C-:B0-----:R-:W-:Y:S02]  /*0050*/  SHF.R.U32.HI R0, RZ, 0x5, R4.reuse ;  /* 0x00000005ff007819 */ /* 0x101fe40000011604 */
[----:B------:R-:W-:-:S03]  /*0060*/  SHF.R.U32.HI R2, RZ, 0x7, R4 ;  /* 0x00000007ff027819 */ /* 0x000fc60000011604 */
[----:B------:R-:W0:Y:S04]  /*0070*/  SHFL.IDX PT, R3, R0, RZ, 0x1f ;  /* 0x00001fff00037589 */ /* 0x000e2800000e0000 */
[----:B------:R-:W1:Y:S01]  /*0080*/  SHFL.IDX PT, R2, R2, RZ, 0x1f ;  /* 0x00001fff02027589 */ /* 0x000e6200000e0000 */
[----:B0-----:R-:W-:Y:S02]  /*0090*/  R2UR UR9, R3 ;  /* 0x00000000030972ca */ /* 0x001fe400000e0000 */
[----:B-1----:R-:W-:-:S11]  /*00a0*/  R2UR UR5, R2 ;  /* 0x00000000020572ca */ /* 0x002fd600000e0000 */
[----:B------:R-:W-:Y:S02]  /*00b0*/  USHF.R.S32.HI UR4, URZ, 0x1f, UR9 ;  /* 0x0000001f3f047899 */ /* 0x000fe40008011409 */
[----:B------:R-:W-:Y:S02]  /*00c0*/  ISETP.NE.OR P0, PT, RZ, UR9, !P0 ;  /* 0x00000009ff007c0c */ /* 0x000fe4000c705670 */
[----:B------:R-:W-:-:S04]  /*00d0*/  ULEA.HI UR4, UR4, UR9, URZ, 0x2 ;  /* 0x0000000904047291 */ /* 0x000fc8000f8f103f */
[----:B------:R-:W-:-:S04]  /*00e0*/  ULOP3.LUT UR4, UR4, 0xfffffffc, URZ, 0xc0, !UPT ;  /* 0xfffffffc04047892 */ /* 0x000fc8000f8ec03f */
[----:B------:R-:W-:-:S03]  /*00f0*/  UIADD3 UR9, UR9, -UR4, URZ ;  /* 0x8000000409097290 */ /* 0x000fc6000fffe03f */
[----:B------:R-:W-:Y:S09]  /*0100*/  @P0 BRA `(.L_x_1) ;  /* 0x0000000000200947 */ /* 0x000ff20003800000 */
[----:B------:R-:W-:Y:S02]  /*0110*/  ULDC.64 UR6, c[0x0][0x198] ;  /* 0x0000660000067ab9 */ /* 0x000fe40000000a00 */
[----:B------:R-:W-:Y:S02]  /*0120*/  UIADD3 UR10, UP0, UR6, 0xf0, URZ ;  /* 0x000000f0060a7890 */ /* 0x000fe4000ff1e03f */
[----:B------:R-:W-:Y:S02]  /*0130*/  UIADD3 UR6, UP1, UR6, 0x1f0, URZ ;  /* 0x000001f006067890 */ /* 0x000fe4000ff3e03f */
[----:B------:R-:W-:Y:S02]  /*0140*/  UIADD3.X UR11, URZ, UR7, URZ, UP0, !UPT ;  /* 0x000000073f0b7290 */ /* 0x000fe400087fe43f */
[----:B------:R-:W-:-:S07]  /*0150*/  UIADD3.X UR7, URZ, UR7, URZ, UP1, !UPT ;  /* 0x000000073f077290 */ /* 0x000fce0008ffe43f */
[----:B------:R0:W-:Y:S02]  /*0160*/  UTMACCTL.PF [UR10] ;  /* 0x000000000a0079b9 */ /* 0x0001e40008040000 */
[----:B------:R0:W-:Y:S02]  /*0170*/  UTMACCTL.PF [UR6] ;  /* 0x00000000060079b9 */ /* 0x0001e40008040000 */
[----:B0-----:R-:W-:Y:S01]  /*0180*/  NOP ;  /* 0x0000000000007918 */ /* 0x001fe20000000000 */
.L_x_1:
[----:B------:R-:W-:Y:S05]  /*0190*/  BSYNC B0 ;  /* 0x0000000000007941 */ /* 0x000fea0003800000 */
.L_x_0:
[----:B------:R-:W0:Y:S01]  /*01a0*/  SHFL.IDX PT, R2, R0, RZ, 0x1f ;  /* 0x00001fff00027589 */ /* 0x000e2200000e0000 */
[----:B------:R-:W-:Y:S01]  /*01b0*/  UISETP.NE.AND UP0, UPT, UR9, 0x3, UPT ;  /* 0x000000030900788c */ /* 0x000fe2000bf05270 */
[----:B------:R-:W-:Y:S01]  /*01c0*/  SHF.R.S32.HI R3, RZ, 0x1f, R4 ;  /* 0x0000001fff037819 */ /* 0x000fe20000011404 */
[----:B------:R-:W-:Y:S02]  /*01d0*/  UIADD3 UR16, UR5, -0x1, URZ ;  /* 0xffffffff05107890 */ /* 0x000fe4000fffe03f */
[----:B------:R-:W-:Y:S01]  /*01e0*/  ISETP.NE.AND P1, PT, RZ, UR5, PT ;  /* 0x00000005ff007c0c */ /* 0x000fe2000bf25270 */
[----:B------:R-:W-:Y:S02]  /*01f0*/  UISETP.EQ.OR UP0, UPT, UR9, URZ, !UP0 ;  /* 0x0000003f0900728c */ /* 0x000fe4000c702670 */
[----:B------:R-:W-:Y:S02]  /*0200*/  UISETP.GE.U32.AND UP1, UPT, UR16, 0x2, UPT ;  /* 0x000000021000788c */ /* 0x000fe4000bf26070 */
[----:B------:R-:W-:-:S04]  /*0210*/  UISETP.EQ.AND UP0, UPT, UR5, URZ, UP0 ;  /* 0x0000003f0500728c */ /* 0x000fc80008702270 */
[----:B------:R-:W-:-:S04]  /*0220*/  USEL UR40, URZ, 0x1, !UP0 ;  /* 0x000000013f287887 */ /* 0x000fc8000c000000 */
[----:B------:R-:W-:Y:S01]  /*0230*/  USEL UR40, UR40, 0x2, UP1 ;  /* 0x0000000228287887 */ /* 0x000fe20008800000 */
[----:B0-----:R-:W-:-:S13]  /*0240*/  ISETP.NE.AND P0, PT, R2, RZ, PT ;  /* 0x000000ff0200720c */ /* 0x001fda0003f05270 */
[----:B------:R-:W-:Y:S05]  /*0250*/  @P0 BRA `(.L_x_2) ;  /* 0x0000000000500947 */ /* 0x000fea0003800000 */
[----:B------:R-:W0:Y:S01]  /*0260*/  S2UR UR8, SR_CgaCtaId ;  /* 0x00000000000879c3 */ /* 0x000e220000008800 */
[----:B------:R-:W-:Y:S01]  /*0270*/  UMOV UR4, 0x400 ;  /* 0x0000040000047882 */ /* 0x000fe20000000000 */
[----:B------:R-:W-:Y:S01]  /*0280*/  UMOV UR5, 0x1 ;  /* 0x0000000100057882 */ /* 0x000fe20000000000 */
[----:B------:R-:W-:Y:S01]  /*0290*/  UMOV UR6, 0x10 ;  /* 0x0000001000067882 */ /* 0x000fe20000000000 */
[----:B------:R-:W-:Y:S01]  /*02a0*/  ELECT P0, URZ, PT ;  /* 0x00000000003f782f */ /* 0x000fe20003800000 */
[----:B------:R-:W-:-:S04]  /*02b0*/  UIADD3 UR6, -UR6, 0x100000, URZ ;  /* 0x0010000006067890 */ /* 0x000fc8000fffe13f */
[----:B------:R-:W-:Y:S02]  /*02c0*/  USHF.L.U32 UR7, UR6, 0xb, URZ ;  /* 0x0000000b06077899 */ /* 0x000fe4000800063f */
[----:B------:R-:W-:Y:S02]  /*02d0*/  USHF.L.U32 UR6, UR6, 0x1, URZ ;  /* 0x0000000106067899 */ /* 0x000fe4000800063f */
[----:B0-----:R-:W-:Y:S02]  /*02e0*/  ULEA UR8, UR8, UR4, 0x18 ;  /* 0x0000000408087291 */ /* 0x001fe4000f8ec03f */
[----:B------:R-:W-:-:S04]  /*02f0*/  UIADD3 UR4, -UR5, 0x100000, URZ ;  /* 0x0010000005047890 */ /* 0x000fc8000fffe13f */
[----:B------:R-:W-:Y:S02]  /*0300*/  USHF.L.U32 UR5, UR4, 0xb, URZ ;  /* 0x0000000b04057899 */ /* 0x000fe4000800063f */
[----:B------:R-:W-:Y:S01]  /*0310*/  USHF.L.U32 UR4, UR4, 0x1, URZ ;  /* 0x0000000104047899 */ /* 0x000fe2000800063f */
[----:B------:R-:W0:Y:S11]  /*0320*/  FENCE.VIEW.ASYNC.S ;  /* 0x00000000000073c6 */ /* 0x000e360000000000 */
[----:B0-----:R0:W1:Y:S01]  /*0330*/  SYNCS.EXCH.64 URZ, [UR8], UR4 ;  /* 0x00000004083f75b2 */ /* 0x0010620008000100 */
[----:B------:R0:W2:Y:S01]  /*0340*/  SYNCS.EXCH.64 URZ, [UR8+0x18], UR6 ;  /* 0x00001806083f75b2 */ /* 0x0000a20008000100 */
[----:B------:R0:W3:Y:S01]  /*0350*/  SYNCS.EXCH.64 URZ, [UR8+0x8], UR4 ;  /* 0x00000804083f75b2 */ /* 0x0000e20008000100 */
[----:B------:R0:W4:Y:S01]  /*0360*/  SYNCS.EXCH.64 URZ, [UR8+0x20], UR6 ;  /* 0x00002006083f75b2 */ /* 0x0001220008000100 */
[----:B------:R0:W0:Y:S01]  /*0370*/  SYNCS.EXCH.64 URZ, [UR8+0x10], UR4 ;  /* 0x00001004083f75b2 */ /* 0x0000220008000100 */
[----:B------:R0:W0:Y:S01]  /*0380*/  SYNCS.EXCH.64 URZ, [UR8+0x28], UR6 ;  /* 0x00002806083f75b2 */ /* 0x0000220008000100 */
[----:B------:R-:W-:Y:S01]  /*0390*/  NOP ;  /* 0x0000000000007918 */ /* 0x000fe20000000000 */
.L_x_2:
[----:B------:R-:W5:Y:S01]  /*03a0*/  S2UR UR13, SR_CTAID.X ;  /* 0x00000000000d79c3 */ /* 0x000f620000002500 */
[----:B------:R-:W-:Y:S01]  /*03b0*/  LEA.HI R3, R3, R4, RZ, 0x7 ;  /* 0x0000000403037211 */ /* 0x000fe200078f38ff */
[----:B------:R-:W1:Y:S01]  /*03c0*/  SHFL.IDX PT, R0, R0, RZ, 0x1f ;  /* 0x00001fff00007589 */ /* 0x000e6200000e0000 */
[----:B------:R-:W-:Y:S02]  /*03d0*/  ELECT P0, URZ, PT ;  /* 0x00000000003f782f */ /* 0x000fe40003800000 */
[----:B------:R-:W-:Y:S01]  /*03e0*/  SHF.R.S32.HI R7, RZ, 0x1f, R2 ;  /* 0x0000001fff077819 */ /* 0x000fe20000011402 */
[----:B0-----:R-:W-:Y:S01]  /*03f0*/  ULDC UR4, c[0x0][0x150] ;  /* 0x0000540000047ab9 */ /* 0x001fe20000000800 */
[----:B------:R-:W-:Y:S01]  /*0400*/  LOP3.LUT R3, R3, 0xffffff80, RZ, 0xc0, !PT ;  /* 0xffffff8003037812 */ /* 0x000fe200078ec0ff */
[----:B------:R-:W-:Y:S01]  /*0410*/  ULDC UR8, c[0x0][0x144] ;  /* 0x0000510000087ab9 */ /* 0x000fe20000000800 */
[----:B------:R-:W0:Y:S01]  /*0420*/  S2UR UR10, SR_CTAID.Y ;  /* 0x00000000000a79c3 */ /* 0x000e220000002600 */
[----:B------:R-:W-:Y:S01]  /*0430*/  LEA.HI R7, R7, R2, RZ, 0x2 ;  /* 0x0000000207077211 */ /* 0x000fe200078f10ff */
[----:B------:R-:W-:Y:S01]  /*0440*/  UMOV UR5, 0x20 ;  /* 0x0000002000057882 */ /* 0x000fe20000000000 */
[----:B------:R-:W-:Y:S01]  /*0450*/  IMAD.IADD R3, R4, 0x1, -R3 ;  /* 0x0000000104037824 */ /* 0x000fe200078e0a03 */
[----:B------:R-:W-:Y:S01]  /*0460*/  NOP ;  /* 0x0000000000007918 */ /* 0x000fe20000000000 */
[----:B------:R-:W-:Y:S01]  /*0470*/  LOP3.LUT R7, R7, 0x3ffffffc, RZ, 0xc0, !PT ;  /* 0x3ffffffc07077812 */ /* 0x000fe200078ec0ff */
[----:B------:R-:W-:Y:S01]  /*0480*/  NOP ;  /* 0x0000000000007918 */ /* 0x000fe20000000000 */
[----:B------:R-:W-:Y:S01]  /*0490*/  ULDC UR11, c[0x0][0x148] ;  /* 0x00005200000b7ab9 */ /* 0x000fe20000000800 */
[----:B------:R-:W-:Y:S01]  /*04a0*/  SHF.R.S32.HI R4, RZ, 0x1f, R3 ;  /* 0x0000001fff047819 */ /* 0x000fe20000011403 */
[----:B------:R-:W-:-:S02]  /*04b0*/  IMAD.MOV.U32 R17, RZ, RZ, 0x1 ;  /* 0x00000001ff117424 */ /* 0x000fc400078e00ff */
[----:B------:R-:W-:Y:S01]  /*04c0*/  IMAD.IADD R7, R2, 0x1, -R7 ;  /* 0x0000000102077824 */ /* 0x000fe200078e0a07 */
[----:B------:R-:W-:-:S04]  /*04d0*/  LEA.HI R4, R4, R3, RZ, 0x3 ;  /* 0x0000000304047211 */ /* 0x000fc800078f18ff */
[--C-:B------:R-:W-:Y:S02]  /*04e0*/  SHF.R.S32.HI R5, RZ, 0x3, R4.reuse ;  /* 0x00000003ff057819 */ /* 0x100fe40000011404 */
[----:B-----5:R-:W-:Y:S02]  /*04f0*/  I2FP.F32.U32 R6, UR13 ;  /* 0x0000000d00067c45 */ /* 0x020fe40008201000 */
[----:B------:R-:W-:Y:S02]  /*0500*/  SHF.R.S32.HI R4, RZ, 0x1f, R4 ;  /* 0x0000001fff047819 */ /* 0x000fe40000011404 */
[----:B-1----:R-:W-:Y:S01]  /*0510*/  ISETP.NE.OR P0, PT, R0, RZ, !P0 ;  /* 0x000000ff0000720c */ /* 0x002fe20004705670 */
[----:B------:R-:W-:Y:S01]  /*0520*/  FMUL R6, R6, UR4 ;  /* 0x0000000406067c20 */ /* 0x000fe20008400000 */
[----:B------:R-:W-:Y:S01]  /*0530*/  LEA.HI R4, R4, R5, RZ, 0x2 ;  /* 0x0000000504047211 */ /* 0x000fe200078f10ff */
[----:B------:R-:W-:Y:S01]  /*0540*/  ULDC UR4, c[0x0][0x154] ;  /* 0x0000550000047ab9 */ /* 0x000fe20000000800 */
[----:B0-----:R-:W-:-:S02]  /*0550*/  I2FP.F32.U32 R0, UR10 ;  /* 0x0000000a00007c45 */ /* 0x001fc40008201000 */
[----:B------:R-:W-:Y:S01]  /*0560*/  LOP3.LUT R4, R4, 0xfffffffc, RZ, 0xc0, !PT ;  /* 0xfffffffc04047812 */ /* 0x000fe200078ec0ff */
[----:B------:R-:W0:Y:S02]  /*0570*/  F2I.U32.TRUNC.NTZ R6, R6 ;  /* 0x0000000600067305 */ /* 0x000e24000020f000 */
[----:B------:R-:W-:Y:S02]  /*0580*/  FMUL R0, R0, UR4 ;  /* 0x0000000400007c20 */ /* 0x000fe40008400000 */
[----:B------:R-:W-:Y:S02]  /*0590*/  IMAD.IADD R4, R5, 0x1, -R4 ;  /* 0x0000000105047824 */ /* 0x000fe400078e0a04 */
[----:B------:R-:W-:Y:S01]  /*05a0*/  VOTEU.ALL UP0, P0 ;  /* 0x00000000003f7886 */ /* 0x000fe20000000000 */
[----:B------:R-:W-:Y:S01]  /*05b0*/  VOTEU.ALL UP1, P0 ;  /* 0x00000000003f7886 */ /* 0x000fe20000020000 */
[----:B------:R-:W-:Y:S01]  /*05c0*/  IMAD R4, R7, 0x4, R4 ;  /* 0x0000000407047824 */ /* 0x000fe200078e0204 */
[----:B------:R-:W1:Y:S02]  /*05d0*/  F2I.U32.TRUNC.NTZ R0, R0 ;  /* 0x0000000000007305 */ /* 0x000e64000020f000 */
[----:B------:R-:W5:Y:S01]  /*05e0*/  @!UP0 S2UR UR7, SR_CgaCtaId ;  /* 0x00000000000789c3 */ /* 0x000f620000008800 */
[----:B------:R-:W-:Y:S01]  /*05f0*/  IMAD.SHL.U32 R5, R4, 0x4, RZ ;  /* 0x0000000404057824 */ /* 0x000fe200078e00ff */
[----:B------:R-:W-:Y:S01]  /*0600*/  @!UP0 UMOV UR6, 0x400 ;  /* 0x0000040000068882 */ /* 0x000fe20000000000 */
[----:B0-----:R-:W-:-:S03]  /*0610*/  R2UR UR4, R6 ;  /* 0x00000000060472ca */ /* 0x001fc600000e0000 */
[----:B------:R-:W-:-:S04]  /*0620*/  LOP3.LUT R152, R4, 0xc, R5, 0x78, !PT ;  /* 0x0000000c04987812 */ /* 0x000fc800078e7805 */
[----:B------:R-:W-:Y:S02]  /*0630*/  SHF.R.S32.HI R5, RZ, 0x1f, R152 ;  /* 0x0000001fff057819 */ /* 0x000fe40000011498 */
[----:B-1----:R-:W-:Y:S02]  /*0640*/  R2UR UR12, R0 ;  /* 0x00000000000c72ca */ /* 0x002fe400000e0000 */
[----:B------:R-:W-:Y:S01]  /*0650*/  LEA.HI R5, R5, R152, RZ, 0x3 ;  /* 0x0000009805057211 */ /* 0x000fe200078f18ff */
[----:B------:R-:W0:Y:S01]  /*0660*/  LDC R0, c[0x0][0x140] ;  /* 0x00005000ff007b82 */ /* 0x000e220000000800 */
[----:B------:R-:W-:Y:S02]  /*0670*/  UIADD3 UR4, -UR4, URZ, URZ ;  /* 0x0000003f04047290 */ /* 0x000fe4000fffe13f */
[----:B------:R-:W-:Y:S02]  /*0680*/  LOP3.LUT R7, R5, 0xfffffff8, RZ, 0xc0, !PT ;  /* 0xfffffff805077812 */ /* 0x000fe400078ec0ff */
[----:B------:R-:W-:-:S02]  /*0690*/  UIMAD UR8, UR8, UR4, UR13 ;  /* 0x00000004080872a4 */ /* 0x000fc4000f8e020d */
[----:B------:R-:W-:-:S04]  /*06a0*/  @!UP0 UIADD3 UR4, -UR5, 0x100000, URZ ;  /* 0x0010000005048890 */ /* 0x000fc8000fffe13f */
[----:B------:R-:W-:Y:S02]  /*06b0*/  @!UP0 USHF.L.U32 UR5, UR4, 0xb, URZ ;  /* 0x0000000b04058899 */ /* 0x000fe4000800063f */
[----:B------:R-:W-:Y:S01]  /*06c0*/  @!UP0 USHF.L.U32 UR4, UR4, 0x1, URZ ;  /* 0x0000000104048899 */ /* 0x000fe2000800063f */
[----:B------:R-:W-:Y:S01]  /*06d0*/  IMAD.IADD R7, R152, 0x1, -R7 ;  /* 0x0000000198077824 */ /* 0x000fe200078e0a07 */
[----:B-----5:R-:W-:Y:S01]  /*06e0*/  @!UP0 ULEA UR6, UR7, UR6, 0x18 ;  /* 0x0000000607068291 */ /* 0x020fe2000f8ec03f */
[----:B------:R-:W-:Y:S01]  /*06f0*/  VOTEU.ALL UP0, P0 ;  /* 0x00000000003f7886 */ /* 0x000fe20000000000 */
[----:B------:R-:W-:Y:S02]  /*0700*/  UIADD3 UR12, -UR12, URZ, URZ ;  /* 0x0000003f0c0c7290 */ /* 0x000fe4000fffe13f */
[----:B------:R-:W-:Y:S02]  /*0710*/  ISETP.NE.AND P3, PT, R7, UR8, PT ;  /* 0x0000000807007c0c */ /* 0x000fe4000bf65270 */
[----:B------:R-:W-:-:S04]  /*0720*/  LOP3.LUT P0, RZ, R3, 0x7, RZ, 0xc0, !PT ;  /* 0x0000000703ff7812 */ /* 0x000fc8000780c0ff */
[----:B------:R-:W-:Y:S01]  /*0730*/  ISETP.LT.U32.AND P0, PT, R152, 0x8, !P0 ;  /* 0x000000089800780c */ /* 0x000fe20004701070 */
[----:B------:R-:W1:Y:S02]  /*0740*/  FENCE.VIEW.ASYNC.S ;  /* 0x00000000000073c6 */ /* 0x000e640000000000 */
[----:B-1----:R-:W1:Y:S01]  /*0750*/  @!UP0 SYNCS.EXCH.64 URZ, [UR6+0x40], UR4 ;  /* 0x00004004063f85b2 */ /* 0x002e620008000100 */
[----:B0-----:R-:W-:-:S03]  /*0760*/  ISETP.EQ.U32.AND P2, PT, R0, 0x1, PT ;  /* 0x000000010000780c */ /* 0x001fc60003f42070 */
[----:B------:R-:W-:Y:S02]  /*0770*/  @P3 SHF.R.S32.HI R5, RZ, 0x3, R5 ;  /* 0x00000003ff053819 */ /* 0x000fe40000011405 */
[----:B------:R-:W-:Y:S01]  /*0780*/  SEL R0, RZ, 0x1, !P0 ;  /* 0x00000001ff007807 */ /* 0x000fe20004000000 */
[----:B------:R0:W1:Y:S01]  /*0790*/  @!UP1 SYNCS.EXCH.64 URZ, [UR6+0x48], UR4 ;  /* 0x00004804063f95b2 */ /* 0x0000620008000100 */
[----:B------:R-:W-:Y:S01]  /*07a0*/  NOP ;  /* 0x0000000000007918 */ /* 0x000fe20000000000 */
[----:B0-----:R-:W-:-:S06]  /*07b0*/  UIMAD UR4, UR11, UR12, UR10 ;  /* 0x0000000c0b0472a4 */ /* 0x001fcc000f8e020a */
[----:B------:R-:W-:-:S04]  /*07c0*/  @P3 ISETP.NE.AND P4, PT, R5, UR4, PT ;  /* 0x0000000405003c0c */ /* 0x000fc8000bf85270 */
[----:B------:R-:W-:-:S04]  /*07d0*/  @P3 SEL R17, RZ, 0x1, P4 ;  /* 0x00000001ff113807 */ /* 0x000fc80002000000 */
[----:B------:R-:W-:Y:S01]  /*07e0*/  LOP3.LUT R17, R17, R0, RZ, 0xc0, !PT ;  /* 0x0000000011117212 */ /* 0x000fe200078ec0ff */
[----:B------:R-:W-:Y:S06]  /*07f0*/  @!P2 BRA `(.L_x_3) ;  /* 0x000000000008a947 */ /* 0x000fec0003800000 */
[----:B-1234-:R-:W-:Y:S01]  /*0800*/  UCGABAR_ARV ;  /* 0x00000000000079c7 */ /* 0x01efe20008000000 */
[----:B------:R-:W-:Y:S05]  /*0810*/  BRA `(.L_x_4) ;  /* 0x0000000000047947 */ /* 0x000fea0003800000 */
.L_x_3:
[----:B-1234-:R-:W-:Y:S01]  /*0820*/  NOP ;  /* 0x0000000000007918 */ /* 0x01efe20000000000 */
.L_x_4:
[----:B------:R-:W-:Y:S01]  /*0830*/  ULDC UR4, c[0x0][0x65c] ;  /* 0x0001970000047ab9 */ /* 0x000fe20000000800 */
[----:B------:R-:W-:Y:S01]  /*0840*/  UMOV UR5, URZ ;  /* 0x0000003f00057c82 */ /* 0x000fe20008000000 */
[----:B------:R-:W-:-:S03]  /*0850*/  UISETP.NE.AND UP0, UPT, UR4, 0x1, UPT ;  /* 0x000000010400788c */ /* 0x000fc6000bf05270 */
[----:B------:R-:W-:Y:S01]  /*0860*/  UMOV UR4, UR13 ;  /* 0x0000000d00047c82 */ /* 0x000fe20008000000 */
[----:B------:R-:W-:Y:S02]  /*0870*/  UP2UR UR45, UPR, URZ, 0x1 ;  /* 0x000000013f2d7883 */ /* 0x000fe40008000000 */
[----:B------:R-:W-:Y:S02]  /*0880*/  PLOP3.LUT P0, PT, PT, PT, UP0, 0x80, 0x0 ;  /* 0x000000000000781c */ /* 0x000fe40003f0f008 */
[----:B------:R-:W-:Y:S02]  /*0890*/  PLOP3.LUT P3, PT, PT, PT, UP0, 0x80, 0x0 ;  /* 0x000000000000781c */ /* 0x000fe40003f6f008 */
[----:B------:R-:W-:Y:S01]  /*08a0*/  PLOP3.LUT P5, PT, PT, PT, UP0, 0x80, 0x0 ;  /* 0x000000000000781c */ /* 0x000fe20003faf008 */
[----:B------:R-:W-:Y:S01]  /*08b0*/  @UP0 ULDC UR14, c[0x0][0x10] ;  /* 0x00000400000e0ab9 */ /* 0x000fe20000000800 */
[----:B------:R-:W-:Y:S01]  /*08c0*/  @UP0 UMOV UR6, UR10 ;  /* 0x0000000a00060c82 */ /* 0x000fe20008000000 */
[----:B------:R-:W-:Y:S01]  /*08d0*/  @UP0 UMOV UR7, URZ ;  /* 0x0000003f00070c82 */ /* 0x000fe20008000000 */
[----:B------:R-:W-:Y:S01]  /*08e0*/  PLOP3.LUT P4, PT, PT, PT, UP0, 0x80, 0x0 ;  /* 0x000000000000781c */ /* 0x000fe20003f8f008 */
[----:B------:R-:W-:-:S03]  /*08f0*/  @UP0 UIMAD.WIDE.U32 UR14, UR13, UR14, UR6 ;  /* 0x0000000e0d0e02a5 */ /* 0x000fc6000f8e0006 */
[----:B------:R-:W-:Y:S01]  /*0900*/  @!UP0 ULDC UR7, c[0x0][0xc] ;  /* 0x0000030000078ab9 */ /* 0x000fe20000000800 */
[----:B------:R-:W-:Y:S01]  /*0910*/  @UP0 UMOV UR6, URZ ;  /* 0x0000003f00060c82 */ /* 0x000fe20008000000 */
[----:B------:R-:W-:Y:S01]  /*0920*/  @!UP0 UIMAD.WIDE.U32 UR4, UR10, UR7, UR4 ;  /* 0x000000070a0482a5 */ /* 0x000fe2000f8e0004 */
[----:B------:R-:W-:Y:S01]  /*0930*/  IMAD.U32 R2, RZ, RZ, UR14 ;  /* 0x0000000eff027e24 */ /* 0x000fe2000f8e00ff */
[----:B------:R-:W-:Y:S02]  /*0940*/  @UP0 UIADD3 UR6, UR15, UR6, URZ ;  /* 0x000000060f060290 */ /* 0x000fe4000fffe03f */
[----:B------:R-:W-:Y:S02]  /*0950*/  IMAD.U32 R3, RZ, RZ, UR15 ;  /* 0x0000000fff037e24 */ /* 0x000fe4000f8e00ff */
[----:B------:R-:W-:Y:S01]  /*0960*/  @P0 IMAD.MOV.U32 R7, RZ, RZ, R2 ;  /* 0x000000ffff070224 */ /* 0x000fe200078e0002 */
[----:B------:R-:W-:Y:S01]  /*0970*/  MOV R3, UR5 ;  /* 0x0000000500037c02 */ /* 0x000fe20008000f00 */
[----:B------:R-:W-:-:S02]  /*0980*/  IMAD.U32 R5, RZ, RZ, UR5 ;  /* 0x00000005ff057e24 */ /* 0x000fc4000f8e00ff */
[----:B------:R-:W-:Y:S02]  /*0990*/  IMAD.U32 R2, RZ, RZ, UR4 ;  /* 0x00000004ff027e24 */ /* 0x000fe4000f8e00ff */
[----:B------:R-:W-:Y:S02]  /*09a0*/  @P3 IMAD.U32 R6, RZ, RZ, UR6 ;  /* 0x00000006ff063e24 */ /* 0x000fe4000f8e00ff */
[----:B------:R-:W-:Y:S02]  /*09b0*/  @!P5 IMAD.MOV.U32 R6, RZ, RZ, R5 ;  /* 0x000000ffff06d224 */ /* 0x000fe400078e0005 */
[----:B------:R-:W-:Y:S02]  /*09c0*/  @!P4 IMAD.MOV.U32 R7, RZ, RZ, R2 ;  /* 0x000000ffff07c224 */ /* 0x000fe400078e0002 */
[----:B------:R-:W-:Y:S01]  /*09d0*/  IMAD.U32 R4, RZ, RZ, UR4 ;  /* 0x00000004ff047e24 */ /* 0x000fe2000f8e00ff */
[----:B------:R0:W-:Y:S04]  /*09e0*/  STL [R1+0x200], R6 ;  /* 0x0002000601007387 */ /* 0x0001e80000100800 */
[----:B------:R0:W-:Y:S01]  /*09f0*/  STL [R1+0x204], R7 ;  /* 0x0002040701007387 */ /* 0x0001e20000100800 */
[----:B------:R-:W-:Y:S05]  /*0a00*/  @!P2 BRA `(.L_x_5) ;  /* 0x00000000000ca947 */ /* 0x000fea0003800000 */
[----:B------:R-:W-:Y:S01]  /*0a10*/  UCGABAR_WAIT ;  /* 0x0000000000007dc7 */ /* 0x000fe20008000000 */
[----:B------:R-:W-:Y:S01]  /*0a20*/  CCTL.IVALL ;  /* 0x00000000ff00798f */ /* 0x000fe20002000000 */
[----:B------:R-:W-:Y:S05]  /*0a30*/  BRA `(.L_x_6) ;  /* 0x0000000000047947 */ /* 0x000fea0003800000 */
.L_x_5:
[----:B------:R-:W-:Y:S06]  /*0a40*/  BAR.SYNC.DEFER_BLOCKING 0x0 ;  /* 0x0000000000007b1d */ /* 0x000fec0000010000 */
.L_x_6:
[----:B------:R-:W-:Y:S05]  /*0a50*/  @!P1 BRA `(.L_x_7) ;  /* 0x0000018c00e09947 */ /* 0x000fea0003800000 */
[----:B------:R-:W-:-:S06]  /*0a60*/  UISETP.GT.U32.AND UP0, UPT, UR16, 0x1, UPT ;  /* 0x000000011000788c */ /* 0x000fcc000bf04070 */
[----:B------:R-:W-:-:S13]  /*0a70*/  PLOP3.LUT P0, PT, PT, PT, UP0, 0x80, 0x0 ;  /* 0x000000000000781c */ /* 0x000fda0003f0f008 */
[----:B------:R-:W-:Y:S05]  /*0a80*/  @P0 EXIT ;  /* 0x000000000000094d */ /* 0x000fea0003800000 */
[----:B------:R-:W-:Y:S01]  /*0a90*/  ULDC.64 UR4, c[0x0][0x650] ;  /* 0x0001940000047ab9 */ /* 0x000fe20000000a00 */
[----:B------:R-:W-:Y:S01]  /*0aa0*/  UMOV UR41, 0xffffffff ;  /* 0xffffffff00297882 */ /* 0x000fe20000000000 */
[----:B------:R-:W-:Y:S01]  /*0ab0*/  ISETP.GE.U32.AND P0, PT, R7, UR4, PT ;  /* 0x0000000407007c0c */ /* 0x000fe2000bf06070 */
[----:B------:R-:W-:Y:S01]  /*0ac0*/  UMOV UR42, 0xffffffff ;  /* 0xffffffff002a7882 */ /* 0x000fe20000000000 */
[----:B------:R-:W-:Y:S01]  /*0ad0*/  UMOV UR43, 0xffffffff ;  /* 0xffffffff002b7882 */ /* 0x000fe20000000000 */
[----:B------:R-:W-:Y:S02]  /*0ae0*/  PRMT R0, RZ, 0x7610, R0 ;  /* 0x00007610ff007816 */ /* 0x000fe40000000000 */
[----:B------:R-:W-:-:S13]  /*0af0*/  ISETP.GE.U32.AND.EX P0, PT, R6, UR5, PT, P0 ;  /* 0x0000000506007c0c */ /* 0x000fda000bf06100 */
[----:B------:R-:W-:Y:S05]  /*0b00*/  @P0 BRA `(.L_x_8) ;  /* 0x0000000400480947 */ /* 0x000fea0003800000 */
[----:B------:R-:W-:Y:S01]  /*0b10*/  ULDC.64 UR16, c[0x0][0x628] ;  /* 0x00018a0000107ab9 */ /* 0x000fe20000000a00 */
[C---:B------:R-:W-:Y:S01]  /*0b20*/  R2UR UR19, R7.reuse ;  /* 0x00000000071372ca */ /* 0x040fe200000e0000 */
[----:B------:R-:W-:Y:S01]  /*0b30*/  ULDC UR18, c[0x0][0x630] ;  /* 0x00018c0000127ab9 */ /* 0x000fe20000000800 */
[----:B------:R-:W-:Y:S02]  /*0b40*/  ISETP.NE.U32.AND P0, PT, RZ, UR16, PT ;  /* 0x00000010ff007c0c */ /* 0x000fe4000bf05070 */
[----:B------:R-:W-:Y:S02]  /*0b50*/  R2UR UR4, R7 ;  /* 0x00000000070472ca */ /* 0x000fe400000e0000 */
[----:B------:R-:W-:Y:S02]  /*0b60*/  ISETP.NE.AND.EX P0, PT, RZ, UR17, PT, P0 ;  /* 0x00000011ff007c0c */ /* 0x000fe4000bf05300 */
[----:B------:R-:W-:-:S11]  /*0b70*/  R2UR UR5, R6 ;  /* 0x00000000060572ca */ /* 0x000fd600000e0000 */
[----:B------:R-:W-:Y:S05]  /*0b80*/  @!P0 BRA `(.L_x_9) ;  /* 0x0000000000308947 */ /* 0x000fea0003800000 */
[----:B------:R-:W-:Y:S01]  /*0b90*/  R2UR UR4, R7 ;  /* 0x00000000070472ca */ /* 0x000fe200000e0000 */
[----:B------:R-:W-:Y:S01]  /*0ba0*/  ULDC UR9, c[0x0][0x634] ;  /* 0x00018d0000097ab9 */ /* 0x000fe20000000800 */
[----:B------:R-:W-:-:S11]  /*0bb0*/  R2UR UR13, R6 ;  /* 0x00000000060d72ca */ /* 0x000fd600000e0000 */
[----:B------:R-:W-:-:S04]  /*0bc0*/  UIADD3 UR9, UP0, UR4, UR9, URZ ;  /* 0x0000000904097290 */ /* 0x000fc8000ff1e03f */
[----:B------:R-:W-:-:S04]  /*0bd0*/  UIADD3.X UR13, URZ, UR13, URZ, UP0, !UPT ;  /* 0x0000000d3f0d7290 */ /* 0x000fc800087fe43f */
[----:B------:R-:W-:-:S04]  /*0be0*/  UIMAD.WIDE.U32 UR4, UR13, UR16, URZ ;  /* 0x000000100d0472a5 */ /* 0x000fc8000f8e003f */
[----:B------:R-:W-:Y:S02]  /*0bf0*/  UIMAD.WIDE.U32 UR6, UP0, UR9, UR17, UR4 ;  /* 0x00000011090672a5 */ /* 0x000fe4000f800004 */
[----:B------:R-:W-:Y:S02]  /*0c00*/  UIMAD.WIDE.U32 UR4, UR9, UR16, URZ ;  /* 0x00000010090472a5 */ /* 0x000fe4000f8e003f */
[----:B------:R-:W-:Y:S02]  /*0c10*/  UIADD3.X UR15, URZ, URZ, URZ, UP0, !UPT ;  /* 0x0000003f3f0f7290 */ /* 0x000fe400087fe43f */
[----:B------:R-:W-:Y:S01]  /*0c20*/  UIADD3 URZ, UP0, UR5, UR6, URZ ;  /* 0x00000006053f7290 */ /* 0x000fe2000ff1e03f */
[----:B------:R-:W-:-:S03]  /*0c30*/  UMOV UR14, UR7 ;  /* 0x00000007000e7c82 */ /* 0x000fc60008000000 */
[----:B------:R-:W-:-:S12]  /*0c40*/  UIMAD.WIDE.U32.X UR4, UR13, UR17, UR14, UP0 ;  /* 0x000000110d0472a5 */ /* 0x000fd800080e040e */
.L_x_9:
[----:B------:R-:W-:Y:S01]  /*0c50*/  USHF.R.U64 UR43, UR4, UR18, UR5 ;  /* 0x00000012042b7299 */ /* 0x000fe20008001205 */
[----:B------:R-:W-:Y:S01]  /*0c60*/  R2UR UR7, R6 ;  /* 0x00000000060772ca */ /* 0x000fe200000e0000 */
[----:B------:R-:W-:Y:S02]  /*0c70*/  USHF.R.U32.HI UR4, URZ, UR18, UR5 ;  /* 0x000000123f047299 */ /* 0x000fe40008011605 */
[----:B------:R-:W-:Y:S01]  /*0c80*/  UIADD3 UR5, UP0, URZ, -UR43, URZ ;  /* 0x8000002b3f057290 */ /* 0x000fe2000ff1e03f */
[----:B------:R-:W-:Y:S01]  /*0c90*/  ULDC.64 UR14, c[0x0][0x620] ;  /* 0x00018800000e7ab9 */ /* 0x000fe20000000a00 */
[----:B------:R-:W-:Y:S02]  /*0ca0*/  UMOV UR6, UR19 ;  /* 0x0000001300067c82 */ /* 0x000fe40008000000 */
[----:B------:R-:W-:Y:S01]  /*0cb0*/  UIADD3.X UR4, URZ, ~UR4, URZ, UP0, !UPT ;  /* 0x800000043f047290 */ /* 0x000fe200087fe43f */
[----:B------:R-:W-:Y:S01]  /*0cc0*/  ULDC UR9, c[0x0][0x618] ;  /* 0x0001860000097ab9 */ /* 0x000fe20000000800 */
[----:B------:R-:W-:-:S02]  /*0cd0*/  UIMAD UR12, UR11, UR12, UR10 ;  /* 0x0000000c0b0c72a4 */ /* 0x000fc4000f8e020a */
[----:B------:R-:W-:Y:S02]  /*0ce0*/  UIMAD UR4, UR4, UR14, URZ ;  /* 0x0000000e040472a4 */ /* 0x000fe4000f8e023f */
[----:B------:R-:W-:Y:S02]  /*0cf0*/  UIMAD.WIDE.U32 UR6, UR5, UR14, UR6 ;  /* 0x0000000e050672a5 */ /* 0x000fe4000f8e0006 */
[----:B------:R-:W-:Y:S01]  /*0d00*/  UIMAD UR4, UR5, UR15, UR4 ;  /* 0x0000000f050472a4 */ /* 0x000fe2000f8e0204 */
[----:B------:R-:W-:Y:S01]  /*0d10*/  ULDC UR10, c[0x0][0x608] ;  /* 0x00018200000a7ab9 */ /* 0x000fe20000000800 */
[----:B------:R-:W-:Y:S02]  /*0d20*/  ULDC UR18, c[0x0][0x658] ;  /* 0x0001960000127ab9 */ /* 0x000fe40000000800 */
[----:B------:R-:W-:Y:S01]  /*0d30*/  UIADD3 UR7, UR7, UR4, URZ ;  /* 0x0000000407077290 */ /* 0x000fe2000fffe03f */
[----:B------:R-:W-:Y:S02]  /*0d40*/  UMOV UR11, 0xffffffff ;  /* 0xffffffff000b7882 */ /* 0x000fe40000000000 */
[----:B------:R-:W-:Y:S01]  /*0d50*/  ULDC.64 UR4, c[0x0][0x640] ;  /* 0x0001900000047ab9 */ /* 0x000fe20000000a00 */
[----:B------:R-:W-:Y:S01]  /*0d60*/  USHF.R.U64 UR16, UR6, UR9, UR7 ;  /* 0x0000000906107299 */ /* 0x000fe20008001207 */
[----:B------:R-:W-:Y:S01]  /*0d70*/  ISETP.NE.U32.AND P0, PT, RZ, UR4, PT ;  /* 0x00000004ff007c0c */ /* 0x000fe2000bf05070 */
[----:B------:R-:W-:-:S02]  /*0d80*/  USHF.R.U32.HI UR7, URZ, UR9, UR7 ;  /* 0x000000093f077299 */ /* 0x000fc40008011607 */
[----:B------:R-:W-:Y:S01]  /*0d90*/  USHF.L.U32 UR6, UR11, UR18, URZ ;  /* 0x000000120b067299 */ /* 0x000fe2000800063f */
[----:B------:R-:W-:Y:S01]  /*0da0*/  ISETP.NE.AND.EX P0, PT, RZ, UR5, PT, P0 ;  /* 0x00000005ff007c0c */ /* 0x000fe2000bf05300 */
[----:B------:R-:W-:Y:S02]  /*0db0*/  USHF.R.U64 UR22, UR16, UR10, UR7 ;  /* 0x0000000a10167299 */ /* 0x000fe40008001207 */
[----:B------:R-:W-:Y:S02]  /*0dc0*/  USHF.R.U32.HI UR7, URZ, UR10, UR7 ;  /* 0x0000000a3f077299 */ /* 0x000fe40008011607 */
[----:B------:R-:W-:Y:S02]  /*0dd0*/  UISETP.NE.AND UP1, UPT, UR45, URZ, UPT ;  /* 0x0000003f2d00728c */ /* 0x000fe4000bf25270 */
[----:B------:R-:W-:Y:S01]  /*0de0*/  USHF.R.U64 UR23, UR22, UR18, UR7 ;  /* 0x0000001216177299 */ /* 0x000fe20008001207 */
[----:B------:R-:W-:Y:S01]  /*0df0*/  ULDC UR17, c[0x0][0x600] ;  /* 0x0001800000117ab9 */ /* 0x000fe20000000800 */
[----:B------:R-:W-:-:S02]  /*0e00*/  ULOP3.LUT UR13, URZ, UR6, URZ, 0x33, !UPT ;  /* 0x000000063f0d7292 */ /* 0x000fc4000f8e333f */
[----:B------:R-:W-:Y:S02]  /*0e10*/  UIADD3 UR15, UR17, -0x1, URZ ;  /* 0xffffffff110f7890 */ /* 0x000fe4000fffe03f */
[----:B------:R-:W-:Y:S02]  /*0e20*/  USEL UR12, UR8, UR12, !UP1 ;  /* 0x0000000c080c7287 */ /* 0x000fe4000c800000 */
[----:B------:R-:W-:Y:S01]  /*0e30*/  USHF.R.U32.HI UR7, URZ, UR18, UR7 ;  /* 0x000000123f077299 */ /* 0x000fe20008011607 */
[----:B------:R-:W-:Y:S01]  /*0e40*/  ULDC UR19, c[0x0][0x648] ;  /* 0x0001920000137ab9 */ /* 0x000fe20000000800 */
[----:B------:R-:W-:Y:S01]  /*0e50*/  ULDC UR20, c[0x0][0x638] ;  /* 0x00018e0000147ab9 */ /* 0x000fe20000000800 */
[----:B------:R-:W-:Y:S01]  /*0e60*/  UMOV UR21, 0x1 ;  /* 0x0000000100157882 */ /* 0x000fe20000000000 */
[----:B------:R-:W-:Y:S01]  /*0e70*/  UMOV UR6, UR23 ;  /* 0x0000001700067c82 */ /* 0x000fe20008000000 */
[----:B------:R-:W-:Y:S07]  /*0e80*/  @!P0 BRA `(.L_x_10) ;  /* 0x0000000000308947 */ /* 0x000fee0003800000 */
[----:B------:R-:W-:Y:S02]  /*0e90*/  ULDC UR10, c[0x0][0x64c] ;  /* 0x00019300000a7ab9 */ /* 0x000fe40000000800 */
        /* <DEDUP_REMOVED lines=8> */
[----:B------:R-:W-:-:S07]  /*0f20*/  UIMAD.WIDE.U32.X UR4, UR14, UR5, UR10, UP0 ;  /* 0x000000050e0472a5 */ /* 0x000fce00080e040a */
[----:B------:R-:W-:Y:S01]  /*0f30*/  UMOV UR6, UR4 ;  /* 0x0000000400067c82 */ /* 0x000fe20008000000 */
[----:B------:R-:W-:-:S05]  /*0f40*/  UMOV UR7, UR5 ;  /* 0x0000000500077c82 */ /* 0x000fca0008000000 */
.L_x_10:
[----:B------:R-:W-:Y:S01]  /*0f50*/  USHF.R.U64 UR5, UR6, UR19, UR7 ;  /* 0x0000001306057299 */ /* 0x000fe20008001207 */
[----:B------:R-:W-:Y:S01]  /*0f60*/  IMAD.MOV.U32 R0, RZ, RZ, 0x1 ;  /* 0x00000001ff007424 */ /* 0x000fe200078e00ff */
[----:B------:R-:W-:Y:S02]  /*0f70*/  USHF.L.U32 UR4, UR21, UR18, URZ ;  /* 0x0000001215047299 */ /* 0x000fe4000800063f */
[----:B------:R-:W-:Y:S02]  /*0f80*/  ULOP3.LUT UR13, UR22, UR13, URZ, 0xc0, !UPT ;  /* 0x0000000d160d7292 */ /* 0x000fe4000f8ec03f */
[----:B------:R-:W-:Y:S02]  /*0f90*/  UIADD3 UR6, -UR5, URZ, URZ ;  /* 0x0000003f05067290 */ /* 0x000fe4000fffe13f */
[----:B------:R-:W-:Y:S02]  /*0fa0*/  UIMAD UR13, UR4, UR5, UR13 ;  /* 0x00000005040d72a4 */ /* 0x000fe4000f8e020d */
[----:B------:R-:W-:-:S02]  /*0fb0*/  ULOP3.LUT UR15, UR16, UR15, URZ, 0xc0, !UPT ;  /* 0x0000000f100f7292 */ /* 0x000fc4000f8ec03f */
[----:B------:R-:W-:Y:S01]  /*0fc0*/  UIMAD UR4, UR6, UR20, UR23 ;  /* 0x00000014060472a4 */ /* 0x000fe2000f8e0217 */
[----:B------:R-:W-:Y:S01]  /*0fd0*/  ULDC UR5, c[0x0][0x610] ;  /* 0x0001840000057ab9 */ /* 0x000fe20000000800 */
[----:B------:R-:W-:Y:S02]  /*0fe0*/  UISETP.NE.AND UP0, UPT, UR45, URZ, UPT ;  /* 0x0000003f2d00728c */ /* 0x000fe4000bf05270 */
[----:B------:R-:W-:Y:S02]  /*0ff0*/  UIMAD UR12, UR13, UR5, UR12 ;  /* 0x000000050d0c72a4 */ /* 0x000fe4000f8e020c */
[----:B------:R-:W-:-:S04]  /*1000*/  UIMAD UR4, UR4, UR17, UR15 ;  /* 0x00000011040472a4 */ /* 0x000fc8000f8e020f */
[----:B------:R-:W-:Y:S02]  /*1010*/  USEL UR42, UR4, UR12, !UP0 ;  /* 0x0000000c042a7287 */ /* 0x000fe4000c000000 */
[----:B------:R-:W-:-:S12]  /*1020*/  USEL UR41, UR12, UR4, !UP0 ;  /* 0x000000040c297287 */ /* 0x000fd8000c000000 */
.L_x_8:
[----:B------:R-:W-:-:S08]  /*1030*/  NOP ;  /* 0x0000000000007918 */ /* 0x000fd00000000000 */
[----:B------:R-:W1:Y:S02]  /*1040*/  USETMAXREG.TRY_ALLOC.CTAPOOL UP0, 0xf0 ;  /* 0x000000f0000079c8 */ /* 0x000e640008000600 */
[----:B-1----:R-:W-:-:S13]  /*1050*/  PLOP3.LUT P0, PT, PT, PT, UP0, 0x80, 0x0 ;  /* 0x000000000000781c */ /* 0x002fda0003f0f008 */
[----:B------:R-:W-:Y:S05]  /*1060*/  @!P0 BRA `(.L_x_8) ;  /* 0xfffffffc00f08947 */ /* 0x000fea000383ffff */
[----:B------:R-:W-:Y:S01]  /*1070*/  ULDC.64 UR4, c[0x0][0x598] ;  /* 0x0001660000047ab9 */ /* 0x000fe20000000a00 */
[----:B------:R-:W-:Y:S01]  /*1080*/  ULDC.64 UR36, c[0x0][0x208] ;  /* 0x0000820000247ab9 */ /* 0x000fe20000000a00 */
[----:B------:R-:W-:-:S04]  /*1090*/  ISETP.NE.U32.AND P0, PT, RZ, UR4, PT ;  /* 0x00000004ff007c0c */ /* 0x000fc8000bf05070 */
[----:B------:R-:W-:-:S13]  /*10a0*/  ISETP.NE.AND.EX P0, PT, RZ, UR5, PT, P0 ;  /* 0x00000005ff007c0c */ /* 0x000fda000bf05300 */
[----:B------:R-:W-:Y:S05]  /*10b0*/  @!P0 BRA `(.L_x_11) ;  /* 0x00000000001c8947 */ /* 0x000fea0003800000 */
[----:B------:R-:W1:Y:S02]  /*10c0*/  LDC.64 R2, c[0x0][0x598] ;  /* 0x00016600ff027b82 */ /* 0x000e640000000a00 */
[----:B-1----:R-:W2:Y:S02]  /*10d0*/  LDG.E.64 R2, desc[UR36][R2.64] ;  /* 0x0000002402027981 */ /* 0x002ea4000c1e1b00 */
[----:B--2---:R-:W-:-:S04]  /*10e0*/  ISETP.NE.U32.AND P0, PT, R2, RZ, PT ;  /* 0x000000ff0200720c */ /* 0x004fc80003f05070 */
[----:B------:R-:W-:-:S13]  /*10f0*/  ISETP.NE.AND.EX P0, PT, R3, RZ, PT, P0 ;  /* 0x000000ff0300720c */ /* 0x000fda0003f05300 */
[----:B------:R-:W-:Y:S05]  /*1100*/  @!P0 BRA `(.L_x_11) ;  /* 0x0000000000088947 */ /* 0x000fea0003800000 */
[----:B------:R1:W5:Y:S01]  /*1110*/  LD.E R2, desc[UR36][R2.64] ;  /* 0x0000002402027980 */ /* 0x000362000c101900 */
[----:B------:R-:W-:Y:S05]  /*1120*/  BRA `(.L_x_12) ;  /* 0x0000000000247947 */ /* 0x000fea0003800000 */
.L_x_11:
[----:B------:R-:W-:Y:S02]  /*1130*/  ULDC.64 UR4, c[0x0][0x588] ;  /* 0x0001620000047ab9 */ /* 0x000fe40000000a00 */
[----:B------:R-:W-:-:S04]  /*1140*/  ISETP.NE.U32.AND P0, PT, RZ, UR4, PT ;  /* 0x00000004ff007c0c */ /* 0x000fc8000bf05070 */
[----:B------:R-:W-:-:S13]  /*1150*/  ISETP.NE.AND.EX P0, PT, RZ, UR5, PT, P0 ;  /* 0x00000005ff007c0c */ /* 0x000fda000bf05300 */
[----:B------:R-:W-:Y:S05]  /*1160*/  @!P0 BRA `(.L_x_13) ;  /* 0x00000000000c8947 */ /* 0x000fea0003800000 */
[----:B------:R-:W1:Y:S02]  /*1170*/  LDC.64 R2, c[0x0][0x588] ;  /* 0x00016200ff027b82 */ /* 0x000e640000000a00 */
[----:B-1----:R2:W5:Y:S01]  /*1180*/  LDG.E R2, desc[UR36][R2.64] ;  /* 0x0000002402027981 */ /* 0x002562000c1e1900 */
[----:B------:R-:W-:Y:S05]  /*1190*/  BRA `(.L_x_12) ;  /* 0x0000000000087947 */ /* 0x000fea0003800000 */
.L_x_13:
[----:B------:R-:W-:Y:S02]  /*11a0*/  ULDC UR4, c[0x0][0x580] ;  /* 0x0001600000047ab9 */ /* 0x000fe40000000800 */
[----:B------:R-:W-:-:S07]  /*11b0*/  IMAD.U32 R2, RZ, RZ, UR4 ;  /* 0x00000004ff027e24 */ /* 0x000fce000f8e00ff */
.L_x_12:
[----:B------:R-:W-:Y:S02]  /*11c0*/  ULDC.64 UR4, c[0x0][0x5a0] ;  /* 0x0001680000047ab9 */ /* 0x000fe40000000a00 */
[----:B------:R-:W-:-:S04]  /*11d0*/  ISETP.NE.U32.AND P0, PT, RZ, UR4, PT ;  /* 0x00000004ff007c0c */ /* 0x000fc8000bf05070 */
[----:B------:R-:W-:-:S13]  /*11e0*/  ISETP.NE.AND.EX P0, PT, RZ, UR5, PT, P0 ;  /* 0x00000005ff007c0c */ /* 0x000fda000bf05300 */
[----:B------:R-:W-:Y:S05]  /*11f0*/  @!P0 BRA `(.L_x_14) ;  /* 0x00000000001c8947 */ /* 0x000fea0003800000 */
[----:B------:R-:W3:Y:S02]  /*1200*/  LDC.64 R4, c[0x0][0x5a0] ;  /* 0x00016800ff047b82 */ /* 0x000ee40000000a00 */
[----:B---3--:R-:W3:Y:S02]  /*1210*/  LDG.E.64 R4, desc[UR36][R4.64] ;  /* 0x0000002404047981 */ /* 0x008ee4000c1e1b00 */
[----:B---3--:R-:W-:-:S04]  /*1220*/  ISETP.NE.U32.AND P0, PT, R4, RZ, PT ;  /* 0x000000ff0400720c */ /* 0x008fc80003f05070 */
[----:B------:R-:W-:-:S13]  /*1230*/  ISETP.NE.AND.EX P0, PT, R5, RZ, PT, P0 ;  /* 0x000000ff0500720c */ /* 0x000fda0003f05300 */
[----:B------:R-:W-:Y:S05]  /*1240*/  @!P0 BRA `(.L_x_14) ;  /* 0x0000000000088947 */ /* 0x000fea0003800000 */
[----:B------:R3:W5:Y:S01]  /*1250*/  LD.E R16, desc[UR36][R4.64] ;  /* 0x0000002404107980 */ /* 0x000762000c101900 */
[----:B------:R-:W-:Y:S05]  /*1260*/  BRA `(.L_x_15) ;  /* 0x0000000000247947 */ /* 0x000fea0003800000 */
.L_x_14:
[----:B------:R-:W-:Y:S02]  /*1270*/  ULDC.64 UR4, c[0x0][0x590] ;  /* 0x0001640000047ab9 */ /* 0x000fe40000000a00 */
[----:B------:R-:W-:-:S04]  /*1280*/  ISETP.NE.U32.AND P0, PT, RZ, UR4, PT ;  /* 0x00000004ff007c0c */ /* 0x000fc8000bf05070 */
[----:B------:R-:W-:-:S13]  /*1290*/  ISETP.NE.AND.EX P0, PT, RZ, UR5, PT, P0 ;  /* 0x00000005ff007c0c */ /* 0x000fda000bf05300 */
[----:B------:R-:W-:Y:S05]  /*12a0*/  @!P0 BRA `(.L_x_16) ;  /* 0x00000000000c8947 */ /* 0x000fea0003800000 */
[----:B------:R-:W3:Y:S02]  /*12b0*/  LDC.64 R4, c[0x0][0x590] ;  /* 0x00016400ff047b82 */ /* 0x000ee40000000a00 */
[----:B---3--:R4:W5:Y:S01]  /*12c0*/  LDG.E R16, desc[UR36][R4.64] ;  /* 0x0000002404107981 */ /* 0x008962000c1e1900 */
[----:B------:R-:W-:Y:S05]  /*12d0*/  BRA `(.L_x_15) ;  /* 0x0000000000087947 */ /* 0x000fea0003800000 */
.L_x_16:
[----:B------:R-:W-:Y:S02]  /*12e0*/  ULDC UR4, c[0x0][0x584] ;  /* 0x0001610000047ab9 */ /* 0x000fe40000000800 */
[----:B------:R-:W-:-:S07]  /*12f0*/  IMAD.U32 R16, RZ, RZ, UR4 ;  /* 0x00000004ff107e24 */ /* 0x000fce000f8e00ff */
.L_x_15:
[----:B------:R-:W-:-:S13]  /*1300*/  LOP3.LUT P0, RZ, R0, 0xff, RZ, 0xc0, !PT ;  /* 0x000000ff00ff7812 */ /* 0x000fda000780c0ff */
[----:B------:R-:W-:Y:S05]  /*1310*/  @!P0 EXIT ;  /* 0x000000000000894d */ /* 0x000fea0003800000 */
[----:B------:R-:W-:Y:S01]  /*1320*/  ULDC UR4, c[0x0][0x28c] ;  /* 0x0000a30000047ab9 */ /* 0x000fe20000000800 */
[----:B------:R-:W-:Y:S01]  /*1330*/  UMOV UR38, URZ ;  /* 0x0000003f00267c82 */ /* 0x000fe20008000000 */
[----:B------:R-:W-:Y:S01]  /*1340*/  UIADD3 UR4, UR4, 0x1f, URZ ;  /* 0x0000001f04047890 */ /* 0x000fe2000fffe03f */
[----:B------:R-:W-:-:S03]  /*1350*/  UMOV UR39, URZ ;  /* 0x0000003f00277c82 */ /* 0x000fc60008000000 */
[----:B------:R-:W-:-:S04]  /*1360*/  USHF.R.S32.HI UR5, URZ, 0x1f, UR4 ;  /* 0x0000001f3f057899 */ /* 0x000fc80008011404 */
[----:B------:R-:W-:-:S04]  /*1370*/  ULEA.HI UR5, UR5, UR4, URZ, 0x5 ;  /* 0x0000000405057291 */ /* 0x000fc8000f8f283f */
[----:B------:R-:W-:-:S12]  /*1380*/  USHF.R.S32.HI UR44, URZ, 0x5, UR5 ;  /* 0x000000053f2c7899 */ /* 0x000fd80008011405 */
.L_x_546:
[----:B------:R-:W0:Y:S01]  /*1390*/  S2R R0, SR_TID.X ;  /* 0x0000000000007919 */ /* 0x000e220000002100 */
[----:B-1----:R-:W1:Y:S01]  /*13a0*/  S2UR UR7, SR_CgaCtaId ;  /* 0x00000000000779c3 */ /* 0x002e620000008800 */
[----:B------:R-:W-:Y:S02]  /*13b0*/  UMOV UR6, 0x400 ;  /* 0x0000040000067882 */ /* 0x000fe40000000000 */
[----:B-1----:R-:W-:Y:S01]  /*13c0*/  ULEA UR6, UR7, UR6, 0x18 ;  /* 0x0000000607067291 */ /* 0x002fe2000f8ec03f */
[----:B0-----:R-:W-:-:S04]  /*13d0*/  LOP3.LUT R0, R0, 0x80, RZ, 0xc0, !PT ;  /* 0x0000008000007812 */ /* 0x001fc800078ec0ff */
[----:B------:R-:W-:-:S06]  /*13e0*/  SHF.R.U32.HI R0, RZ, 0x7, R0 ;  /* 0x00000007ff007819 */ /* 0x000fcc0000011600 */
[----:B------:R-:W0:Y:S02]  /*13f0*/  SHFL.IDX PT, R0, R0, RZ, 0x1f ;  /* 0x00001fff00007589 */ /* 0x000e2400000e0000 */
[----:B0-----:R-:W-:-:S13]  /*1400*/  R2UR UR4, R0 ;  /* 0x00000000000472ca */ /* 0x001fda00000e0000 */
[----:B------:R-:W-:-:S04]  /*1410*/  ULEA.HI UR5, UR4, UR4, URZ, 0x1 ;  /* 0x0000000404057291 */ /* 0x000fc8000f8f083f */
[----:B------:R-:W-:-:S04]  /*1420*/  ULOP3.LUT UR5, UR5, 0x7fffe, URZ, 0xc0, !UPT ;  /* 0x0007fffe05057892 */ /* 0x000fc8000f8ec03f */
[----:B------:R-:W-:-:S03]  /*1430*/  UIADD3 UR5, UR4, -UR5, URZ ;  /* 0x8000000504057290 */ /* 0x000fc6000fffe03f */
[----:B------:R-:W-:Y:S01]  /*1440*/  ULDC UR4, c[0x0][0x28c] ;  /* 0x0000a30000047ab9 */ /* 0x000fe20000000800 */
[----:B------:R-:W-:Y:S01]  /*1450*/  ULEA UR5, UR5, UR6, 0xd ;  /* 0x0000000605057291 */ /* 0x000fe2000f8e683f */
[----:B------:R-:W-:-:S03]  /*1460*/  ISETP.LT.AND P0, PT, RZ, UR4, PT ;  /* 0x00000004ff007c0c */ /* 0x000fc6000bf01270 */
[----:B------:R-:W-:-:S04]  /*1470*/  UIADD3 UR5, UR5, 0x100, URZ ;  /* 0x0000010005057890 */ /* 0x000fc8000fffe03f */
[----:B------:R-:W-:-:S04]  /*1480*/  USHF.R.U32.HI UR5, URZ, 0x4, UR5 ;  /* 0x000000043f057899 */ /* 0x000fc80008011605 */
[----:B------:R-:W-:Y:S02]  /*1490*/  ULOP3.LUT UR46, UR5, 0x3fff, URZ, 0xc0, !UPT ;  /* 0x00003fff052e7892 */ /* 0x000fe4000f8ec03f */
[----:B--23-5:R-:W-:Y:S10]  /*14a0*/  @P0 BRA `(.L_x_17) ;  /* 0x0000000000400947 */ /* 0x02cff40003800000 */
[----:B------:R-:W-:Y:S01]  /*14b0*/  MOV R0, 0x0 ;  /* 0x0000000000007802 */ /* 0x000fe20000000f00 */
[----:B------:R-:W-:Y:S01]  /*14c0*/  ULDC.64 UR4, c[0x4][0x68] ;  /* 0x01001a0000047ab9 */ /* 0x000fe20000000a00 */
[----:B------:R-:W-:Y:S01]  /*14d0*/  ULDC.64 UR6, c[0x4][0x8] ;  /* 0x0100020000067ab9 */ /* 0x000fe20000000a00 */
[----:B---34-:R-:W-:Y:S01]  /*14e0*/  IMAD.U32 R4, RZ, RZ, UR4 ;  /* 0x00000004ff047e24 */ /* 0x018fe2000f8e00ff */
[----:B------:R0:W1:Y:S01]  /*14f0*/  LDC.64 R14, c[0x4][R0] ;  /* 0x01000000000e7b82 */ /* 0x0000620000000a00 */
[----:B------:R-:W-:Y:S01]  /*1500*/  IMAD.U32 R5, RZ, RZ, UR5 ;  /* 0x00000005ff057e24 */ /* 0x000fe2000f8e00ff */
[----:B------:R-:W-:Y:S01]  /*1510*/  ULDC.64 UR4, c[0x4][0x70] ;  /* 0x01001c0000047ab9 */ /* 0x000fe20000000a00 */
[----:B------:R-:W-:Y:S01]  /*1520*/  IMAD.U32 R10, RZ, RZ, UR6 ;  /* 0x00000006ff0a7e24 */ /* 0x000fe2000f8e00ff */
[----:B------:R-:W-:Y:S01]  /*1530*/  MOV R11, UR7 ;  /* 0x00000007000b7c02 */ /* 0x000fe20008000f00 */
[----:B------:R-:W-:Y:S02]  /*1540*/  IMAD.U32 R6, RZ, RZ, UR4 ;  /* 0x00000004ff067e24 */ /* 0x000fe4000f8e00ff */
[----:B------:R-:W-:-:S02]  /*1550*/  IMAD.U32 R7, RZ, RZ, UR5 ;  /* 0x00000005ff077e24 */ /* 0x000fc4000f8e00ff */
[----:B------:R-:W-:Y:S02]  /*1560*/  IMAD.MOV.U32 R8, RZ, RZ, 0x1e1 ;  /* 0x000001e1ff087424 */ /* 0x000fe400078e00ff */
[----:B------:R-:W-:Y:S02]  /*1570*/  IMAD.MOV.U32 R12, RZ, RZ, 0x1 ;  /* 0x00000001ff0c7424 */ /* 0x000fe400078e00ff */
[----:B0-----:R-:W-:-:S07]  /*1580*/  IMAD.MOV.U32 R13, RZ, RZ, RZ ;  /* 0x000000ffff0d7224 */ /* 0x001fce00078e00ff */
[----:B------:R-:W-:-:S07]  /*1590*/  LEPC R20, `(.L_x_17) ;  /* 0x000000001014794e */ /* 0x000fce0000000000 */
[----:B-12--5:R-:W-:Y:S05]  /*15a0*/  CALL.ABS.NOINC R14 ;  /* 0x000000000e007343 */ /* 0x026fea0003c00000 */
.L_x_17:
[----:B------:R-:W-:-:S06]  /*15b0*/  ULOP3.LUT UR4, UR40, 0x1, URZ, 0xfc, !UPT ;  /* 0x0000000128047892 */ /* 0x000fcc000f8efc3f */
[----:B------:R-:W-:-:S05]  /*15c0*/  IMAD.U32 R0, RZ, RZ, UR4 ;  /* 0x00000004ff007e24 */ /* 0x000fca000f8e00ff */
[----:B------:R-:W-:-:S13]  /*15d0*/  ISETP.NE.AND P0, PT, R0, 0x3, PT ;  /* 0x000000030000780c */ /* 0x000fda0003f05270 */
[----:B------:R-:W-:Y:S05]  /*15e0*/  @!P0 BRA `(.L_x_18) ;  /* 0x0000000000048947 */ /* 0x000fea0003800000 */
[----:B------:R-:W-:Y:S01]  /*15f0*/  BPT.TRAP 0x1 ;  /* 0x000000040000795c */ /* 0x000fe20000300000 */
.L_x_18:
[----:B------:R-:W0:Y:S01]  /*1600*/  S2UR UR5, SR_CgaCtaId ;  /* 0x00000000000579c3 */ /* 0x000e220000008800 */
[----:B------:R-:W-:Y:S01]  /*1610*/  UMOV UR4, 0x400 ;  /* 0x0000040000047882 */ /* 0x000fe20000000000 */
[----:B--2---:R-:W-:Y:S02]  /*1620*/  IMAD.U32 R3, RZ, RZ, UR38 ;  /* 0x00000026ff037e24 */ /* 0x004fe4000f8e00ff */
[----:B---34-:R-:W-:-:S03]  /*1630*/  IMAD.U32 R5, RZ, RZ, UR39 ;  /* 0x00000027ff057e24 */ /* 0x018fc6000f8e00ff */
[----:B------:R-:W-:Y:S01]  /*1640*/  SHF.L.U32 R3, R3, 0x1f, RZ ;  /* 0x0000001f03037819 */ /* 0x000fe200000006ff */
[----:B0-----:R-:W-:-:S06]  /*1650*/  ULEA UR4, UR5, UR4, 0x18 ;  /* 0x0000000405047291 */ /* 0x001fcc000f8ec03f */
[----:B------:R-:W-:-:S04]  /*1660*/  IMAD.U32 R0, RZ, RZ, UR4 ;  /* 0x00000004ff007e24 */ /* 0x000fc8000f8e00ff */
[----:B------:R-:W-:-:S04]  /*1670*/  IMAD R4, R5, 0x8, R0 ;  /* 0x0000000805047824 */ /* 0x000fc800078e0200 */
[----:B------:R0:W1:Y:S01]  /*1680*/  SYNCS.PHASECHK.TRANS64.TRYWAIT P1, [R4+URZ], R3 ;  /* 0x00000003040075a7 */ /* 0x000062000802017f */
[----:B------:R-:W-:Y:S05]  /*1690*/  @!P0 BRA `(.L_x_19) ;  /* 0x0000000000048947 */ /* 0x000fea0003800000 */
[----:B------:R-:W-:Y:S01]  /*16a0*/  BPT.TRAP 0x1 ;  /* 0x000000040000795c */ /* 0x000fe20000300000 */
.L_x_19:
[----:B-1----:R-:W-:Y:S05]  /*16b0*/  @P1 BRA `(.L_x_20) ;  /* 0x0000000000081947 */ /* 0x002fea0003800000 */
[----:B------:R-:W1:Y:S02]  /*16c0*/  SYNCS.PHASECHK.TRANS64.TRYWAIT P1, [R4+URZ], R3 ;  /* 0x00000003040075a7 */ /* 0x000e64000802017f */
[----:B-1----:R-:W-:Y:S05]  /*16d0*/  @!P1 BRA `(.L_x_21) ;  /* 0x00000198006c9947 */ /* 0x002fea0003800000 */
.L_x_20:
[----:B------:R-:W-:-:S04]  /*16e0*/  UISETP.LT.AND UP0, UPT, UR44, 0x1, UPT ;  /* 0x000000012c00788c */ /* 0x000fc8000bf01270 */
[----:B------:R-:W-:-:S06]  /*16f0*/  USEL UR4, UR44, 0x1, UP0 ;  /* 0x000000012c047887 */ /* 0x000fcc0008000000 */
[----:B01----:R-:W-:Y:S01]  /*1700*/  IMAD.U32 R3, RZ, RZ, UR4 ;  /* 0x00000004ff037e24 */ /* 0x003fe2000f8e00ff */
[----:B------:R-:W-:Y:S05]  /*1710*/  WARPSYNC.ALL ;  /* 0x0000000000007948 */ /* 0x000fea0003800000 */
[----:B------:R-:W-:-:S04]  /*1720*/  IADD3 R3, -R3, UR44, RZ ;  /* 0x0000002c03037c10 */ /* 0x000fc8000fffe1ff */
[----:B------:R-:W-:Y:S02]  /*1730*/  ISETP.GE.AND P1, PT, R3, 0x1, PT ;  /* 0x000000010300780c */ /* 0x000fe40003f26270 */
[----:B------:R-:W-:Y:S01]  /*1740*/  R2UR UR4, R0 ;  /* 0x00000000000472ca */ /* 0x000fe200000e0000 */
[----:B------:R-:W-:Y:S01]  /*1750*/  WARPGROUP.ARRIVE ;  /* 0x00000000000079c5 */ /* 0x000fe20000000000 */
[----:B------:R-:W-:Y:S01]  /*1760*/  UMOV UR9, 0x40000040 ;  /* 0x4000004000097882 */ /* 0x000fe20000000000 */
[----:B------:R-:W-:Y:S01]  /*1770*/  UMOV UR11, 0x40000040 ;  /* 0x40000040000b7882 */ /* 0x000fe20000000000 */
[----:B------:R0:W-:Y:S04]  /*1780*/  STL [R1+0x2c8], R17 ;  /* 0x0002c81101007387 */ /* 0x0001e80000100800 */
[----:B-----5:R1:W-:Y:S04]  /*1790*/  STL [R1+0x2c4], R16 ;  /* 0x0002c41001007387 */ /* 0x0203e80000100800 */
[----:B------:R2:W-:Y:S01]  /*17a0*/  STL [R1+0x2c0], R3 ;  /* 0x0002c00301007387 */ /* 0x0005e20000100800 */
[----:B------:R-:W-:-:S03]  /*17b0*/  UIADD3 UR4, UR4, 0x18100, URZ ;  /* 0x0001810004047890 */ /* 0x000fc6000fffe03f */
[----:B------:R3:W-:Y:S01]  /*17c0*/  STL [R1+0x2bc], R2 ;  /* 0x0002bc0201007387 */ /* 0x0007e20000100800 */
[----:B------:R-:W-:-:S03]  /*17d0*/  USHF.R.U32.HI UR4, URZ, 0x4, UR4 ;  /* 0x000000043f047899 */ /* 0x000fc60008011604 */
[----:B------:R4:W-:Y:S01]  /*17e0*/  STL [R1+0x2cc], R0 ;  /* 0x0002cc0001007387 */ /* 0x0009e20000100800 */
[----:B------:R-:W-:Y:S02]  /*17f0*/  ULOP3.LUT UR5, UR4, 0x3fff, URZ, 0xc0, !UPT ;  /* 0x00003fff04057892 */ /* 0x000fe4000f8ec03f */
[----:B------:R-:W-:Y:S02]  /*1800*/  ULOP3.LUT UR4, UR46, 0x10000, URZ, 0xfc, !UPT ;  /* 0x000100002e047892 */ /* 0x000fe4000f8efc3f */
[----:B------:R-:W-:Y:S02]  /*1810*/  ULOP3.LUT UR5, UR5, 0x10000, URZ, 0xfc, !UPT ;  /* 0x0001000005057892 */ /* 0x000fe4000f8efc3f */
[----:B------:R-:W-:Y:S02]  /*1820*/  ULEA UR6, UR39, UR4, 0xb ;  /* 0x0000000427067291 */ /* 0x000fe4000f8e583f */
[----:B------:R-:W-:-:S05]  /*1830*/  ULEA UR7, UR39, UR5, 0xb ;  /* 0x0000000527077291 */ /* 0x000fca000f8e583f */
[----:B------:R-:W-:Y:S02]  /*1840*/  UMOV UR8, UR6 ;  /* 0x0000000600087c82 */ /* 0x000fe40008000000 */
[----:B------:R-:W-:Y:S02]  /*1850*/  UMOV UR10, UR7 ;  /* 0x00000007000a7c82 */ /* 0x000fe40008000000 */
[----:B------:R-:W-:Y:S01]  /*1860*/  HGMMA.64x256x8.F32.TF32 R24, gdesc[UR8], RZ, !UPT, gsb0 ;  /* 0x07e00000081879f0 */ /* 0x000fe2000c0028ff */
[----:B------:R-:W-:Y:S01]  /*1870*/  UIADD3 UR8, UR6, 0x400, URZ ;  /* 0x0000040006087890 */ /* 0x000fe2000fffe03f */
[----:B------:R-:W-:Y:S01]  /*1880*/  UMOV UR9, 0x40000040 ;  /* 0x4000004000097882 */ /* 0x000fe20000000000 */
[----:B------:R-:W-:Y:S02]  /*1890*/  WARPGROUP.DEPBAR.LE gsb0, 0x0 ;  /* 0x00008000000079c5 */ /* 0x000fe40000010000 */
[----:B------:R-:W-:Y:S01]  /*18a0*/  STL.64 [R1], R24 ;  /* 0x0000001801007387 */ /* 0x000fe20000100a00 */
[----:B------:R-:W-:Y:S01]  /*18b0*/  IMAD.MOV.U32 R235, RZ, RZ, R46 ;  /* 0x000000ffffeb7224 */ /* 0x000fe200078e002e */
[----:B------:R-:W-:Y:S01]  /*18c0*/  MOV R232, R49 ;  /* 0x0000003100e87202 */ /* 0x000fe20000000f00 */
[----:B------:R-:W-:Y:S01]  /*18d0*/  IMAD.MOV.U32 R234, RZ, RZ, R47 ;  /* 0x000000ffffea7224 */ /* 0x000fe200078e002f */
[----:B------:R-:W-:Y:S01]  /*18e0*/  STL.64 [R1+0x8], R26 ;  /* 0x0000081a01007387 */ /* 0x000fe20000100a00 */
        /* <DEDUP_REMOVED lines=28> */
[----:B------:R-:W-:-:S02]  /*1ab0*/  IMAD.MOV.U32 R217, RZ, RZ, R64 ;  /* 0x000000ffffd97224 */ /* 0x000fc400078e0040 */
[----:B------:R-:W-:Y:S01]  /*1ac0*/  IMAD.MOV.U32 R216, RZ, RZ, R65 ;  /* 0x000000ffffd87224 */ /* 0x000fe200078e0041 */
[----:B------:R-:W-:Y:S01]  /*1ad0*/  STL.64 [R1+0x48], R42 ;  /* 0x0000482a01007387 */ /* 0x000fe20000100a00 */
[----:B------:R-:W-:Y:S02]  /*1ae0*/  IMAD.MOV.U32 R215, RZ, RZ, R66 ;  /* 0x000000ffffd77224 */ /* 0x000fe400078e0042 */
[----:B------:R-:W-:Y:S01]  /*1af0*/  IMAD.MOV.U32 R214, RZ, RZ, R67 ;  /* 0x000000ffffd67224 */ /* 0x000fe200078e0043 */
[----:B------:R4:W-:Y:S01]  /*1b00*/  STL.64 [R1+0x50], R44 ;  /* 0x0000502c01007387 */ /* 0x0009e20000100a00 */
[----:B------:R-:W-:Y:S02]  /*1b10*/  IMAD.MOV.U32 R213, RZ, RZ, R68 ;  /* 0x000000ffffd57224 */ /* 0x000fe400078e0044 */
[----:B------:R-:W-:Y:S01]  /*1b20*/  IMAD.MOV.U32 R153, RZ, RZ, R69 ;  /* 0x000000ffff997224 */ /* 0x000fe200078e0045 */
[----:B------:R-:W-:Y:S01]  /*1b30*/  STL [R1+0x580], R152 ;  /* 0x0005809801007387 */ /* 0x000fe20000100800 */
[----:B------:R-:W-:-:S02]  /*1b40*/  IMAD.MOV.U32 R154, RZ, RZ, R70 ;  /* 0x000000ffff9a7224 */ /* 0x000fc400078e0046 */
[----:B------:R-:W-:Y:S02]  /*1b50*/  IMAD.MOV.U32 R155, RZ, RZ, R71 ;  /* 0x000000ffff9b7224 */ /* 0x000fe400078e0047 */
[----:B------:R-:W-:Y:S02]  /*1b60*/  IMAD.MOV.U32 R156, RZ, RZ, R72 ;  /* 0x000000ffff9c7224 */ /* 0x000fe400078e0048 */
[----:B------:R-:W-:Y:S02]  /*1b70*/  IMAD.MOV.U32 R157, RZ, RZ, R73 ;  /* 0x000000ffff9d7224 */ /* 0x000fe400078e0049 */
[----:B------:R-:W-:Y:S02]  /*1b80*/  IMAD.MOV.U32 R158, RZ, RZ, R74 ;  /* 0x000000ffff9e7224 */ /* 0x000fe400078e004a */
[----:B------:R-:W-:Y:S02]  /*1b90*/  IMAD.MOV.U32 R160, RZ, RZ, R76 ;  /* 0x000000ffffa07224 */ /* 0x000fe400078e004c */
        /* <DEDUP_REMOVED lines=54> */
[----:B0-----:R-:W-:-:S02]  /*1f00*/  IMAD.MOV.U32 R17, RZ, RZ, R135 ;  /* 0x000000ffff117224 */ /* 0x001fc400078e0087 */
[----:B-1----:R-:W-:Y:S02]  /*1f10*/  IMAD.MOV.U32 R16, RZ, RZ, R136 ;  /* 0x000000ffff107224 */ /* 0x002fe400078e0088 */
        /* <DEDUP_REMOVED lines=11> */
[----:B--2---:R-:W-:Y:S02]  /*1fd0*/  IMAD.MOV.U32 R3, RZ, RZ, R149 ;  /* 0x000000ffff037224 */ /* 0x004fe400078e0095 */
[----:B---3--:R-:W-:Y:S02]  /*1fe0*/  IMAD.MOV.U32 R2, RZ, RZ, R150 ;  /* 0x000000ffff027224 */ /* 0x008fe400078e0096 */
[----:B----4-:R-:W-:Y:S02]  /*1ff0*/  IMAD.MOV.U32 R0, RZ, RZ, R151 ;  /* 0x000000ffff007224 */ /* 0x010fe400078e0097 */
[----:B------:R-:W-:-:S06]  /*2000*/  WARPGROUP.ARRIVE ;  /* 0x00000000000079c5 */ /* 0x000fcc0000000000 */
[----:B------:R-:W-:Y:S03]  /*2010*/  HGMMA.64x256x8.F32.TF32 R24, gdesc[UR8], RZ, !UPT, gsb0 ;  /* 0x07e00000081879f0 */ /* 0x000fe6000c0028ff */
[----:B------:R-:W-:Y:S02]  /*2020*/  WARPGROUP.DEPBAR.LE gsb0, 0x0 ;  /* 0x00008000000079c5 */ /* 0x000fe40000010000 */
[----:B------:R-:W-:Y:S04]  /*2030*/  STL.64 [R1+0x578], R150 ;  /* 0x0005789601007387 */ /* 0x000fe80000100a00 */
        /* <DEDUP_REMOVED lines=20> */
[----:B------:R0:W-:Y:S04]  /*2180*/  STL.64 [R1+0x4d0], R108 ;  /* 0x0004d06c01007387 */ /* 0x0001e80000100a00 */
[----:B0-----:R-:W2:Y:S04]  /*2190*/  LDL.LU R108, [R1] ;  /* 0x00000000016c7983 */ /* 0x001ea80000300800 */
[----:B------:R-:W2:Y:S04]  /*21a0*/  LDL.LU R109, [R1+0x4] ;  /* 0x00000400016d7983 */ /* 0x000ea80000300800 */
        /* <DEDUP_REMOVED lines=19> */
[----:B------:R-:W2:Y:S01]  /*22e0*/  LDL.LU R129, [R1+0x54] ;  /* 0x0000540001817983 */ /* 0x000ea20000300800 */
[----:B------:R-:W-:Y:S01]  /*22f0*/  IMAD.MOV.U32 R130, RZ, RZ, R235 ;  /* 0x000000ffff827224 */ /* 0x000fe200078e00eb */
[----:B------:R-:W-:Y:S01]  /*2300*/  MOV R131, R234 ;  /* 0x000000ea00837202 */ /* 0x000fe20000000f00 */
[----:B------:R-:W-:Y:S01]  /*2310*/  IMAD.MOV.U32 R132, RZ, RZ, R233 ;  /* 0x000000ffff847224 */ /* 0x000fe200078e00e9 */
[----:B------:R-:W-:Y:S01]  /*2320*/  MOV R144, R221 ;  /* 0x000000dd00907202 */ /* 0x000fe20000000f00 */
[----:B------:R-:W-:Y:S01]  /*2330*/  IMAD.MOV.U32 R133, RZ, RZ, R232 ;  /* 0x000000ffff857224 */ /* 0x000fe200078e00e8 */
[----:B------:R-:W-:Y:S01]  /*2340*/  UIADD3 UR8, UR6, 0x2, URZ ;  /* 0x0000000206087890 */ /* 0x000fe2000fffe03f */
[----:B------:R-:W-:Y:S01]  /*2350*/  IMAD.MOV.U32 R134, RZ, RZ, R231 ;  /* 0x000000ffff867224 */ /* 0x000fe200078e00e7 */
[----:B------:R-:W-:Y:S01]  /*2360*/  UIADD3 UR10, UR7, 0x2, URZ ;  /* 0x00000002070a7890 */ /* 0x000fe2000fffe03f */
[----:B------:R-:W-:Y:S01]  /*2370*/  IMAD.MOV.U32 R135, RZ, RZ, R230 ;  /* 0x000000ffff877224 */ /* 0x000fe200078e00e6 */
[----:B------:R-:W-:Y:S01]  /*2380*/  MOV R230, R6 ;  /* 0x0000000600e67202 */ /* 0x000fe20000000f00 */
[----:B------:R-:W-:Y:S01]  /*2390*/  IMAD.MOV.U32 R136, RZ, RZ, R229 ;  /* 0x000000ffff887224 */ /* 0x000fe200078e00e5 */
[----:B------:R-:W-:Y:S01]  /*23a0*/  UMOV UR9, 0x40000040 ;  /* 0x4000004000097882 */ /* 0x000fe20000000000 */
[----:B------:R-:W-:Y:S01]  /*23b0*/  IMAD.MOV.U32 R137, RZ, RZ, R228 ;  /* 0x000000ffff897224 */ /* 0x000fe200078e00e4 */
[----:B------:R-:W-:Y:S01]  /*23c0*/  UMOV UR11, 0x40000040 ;  /* 0x40000040000b7882 */ /* 0x000fe20000000000 */
        /* <DEDUP_REMOVED lines=9> */
[----:B------:R-:W-:Y:S01]  /*2460*/  IMAD.MOV.U32 R148, RZ, RZ, R217 ;  /* 0x000000ffff947224 */ /* 0x000fe200078e00d9 */
[----:B------:R-:W-:Y:S01]  /*2470*/  MOV R217, R19 ;  /* 0x0000001300d97202 */ /* 0x000fe20000000f00 */
        /* <DEDUP_REMOVED lines=24> */
[----:B------:R-:W-:-:S06]  /*2600*/  IMAD.MOV.U32 R235, RZ, RZ, R0 ;  /* 0x000000ffffeb7224 */ /* 0x000fcc00078e0000 */
[----:B--2---:R-:W-:-:S06]  /*2610*/  WARPGROUP.ARRIVE ;  /* 0x00000000000079c5 */ /* 0x004fcc0000000000 */
[----:B------:R-:W-:Y:S03]  /*2620*/  HGMMA.64x256x8.F32.TF32 R108, gdesc[UR8], R108, gsb0 ;  /* 0x07e00000086c79f0 */ /* 0x000fe6000800286c */
[----:B------:R-:W-:Y:S02]  /*2630*/  WARPGROUP.DEPBAR.LE gsb0, 0x0 ;  /* 0x00008000000079c5 */ /* 0x000fe40000010000 */
[----:B------:R-:W-:Y:S04]  /*2640*/  STL.64 [R1], R108 ;  /* 0x0000006c01007387 */ /* 0x000fe80000100a00 */
        /* <DEDUP_REMOVED lines=63> */
[----:B0-----:R-:W2:Y:S04]  /*2a40*/  LDL.LU R152, [R1+0x580] ;  /* 0x0005800001987983 */ /* 0x001ea80000300800 */
[----:B------:R-:W3:Y:S04]  /*2a50*/  LDL.LU.64 R150, [R1+0x578] ;  /* 0x0005780001967983 */ /* 0x000ee80000300a00 */
        /* <DEDUP_REMOVED lines=20> */
[----:B------:R-:W3:Y:S01]  /*2ba0*/  LDL.LU.64 R108, [R1+0x4d0] ;  /* 0x0004d000016c7983 */ /* 0x000ee20000300a00 */
[----:B------:R-:W-:Y:S01]  /*2bb0*/  UIADD3 UR8, UR6, 0x402, URZ ;  /* 0x0000040206087890 */ /* 0x000fe2000fffe03f */
[----:B------:R-:W-:Y:S01]  /*2bc0*/  UMOV UR9, 0x40000040 ;  /* 0x4000004000097882 */ /* 0x000fe20000000000 */
[----:B---3--:R-:W-:-:S07]  /*2bd0*/  WARPGROUP.ARRIVE ;  /* 0x00000000000079c5 */ /* 0x008fce0000000000 */
[----:B------:R-:W-:Y:S03]  /*2be0*/  HGMMA.64x256x8.F32.TF32 R24, gdesc[UR8], R24, gsb0 ;  /* 0x07e00000081879f0 */ /* 0x000fe60008002818 */
        /* <DEDUP_REMOVED lines=65> */
[----:B0-----:R-:W3:Y:S04]  /*3000*/  LDL.LU.64 R24, [R1] ;  /* 0x0000000001187983 */ /* 0x001ee80000300a00 */
        /* <DEDUP_REMOVED lines=63> */
[----:B------:R-:W-:-:S02]  /*3400*/  UIADD3 UR8, UR6, 0x4, URZ ;  /* 0x0000000406087890 */ /* 0x000fc4000fffe03f */
[----:B------:R-:W-:Y:S01]  /*3410*/  UIADD3 UR10, UR7, 0x4, URZ ;  /* 0x00000004070a7890 */ /* 0x000fe2000fffe03f */
[----:B------:R-:W-:Y:S01]  /*3420*/  UMOV UR9, 0x40000040 ;  /* 0x4000004000097882 */ /* 0x000fe20000000000 */
[----:B------:R-:W-:Y:S01]  /*3430*/  UMOV UR11, 0x40000040 ;  /* 0x40000040000b7882 */ /* 0x000fe20000000000 */
[----:B---3--:R-:W-:-:S06]  /*3440*/  WARPGROUP.ARRIVE ;  /* 0x00000000000079c5 */ /* 0x008fcc0000000000 */
[----:B------:R-:W-:Y:S03]  /*3450*/  HGMMA.64x256x8.F32.TF32 R24, gdesc[UR8], R24, gsb0 ;  /* 0x07e00000081879f0 */ /* 0x000fe60008002818 */
        /* <DEDUP_REMOVED lines=42> */
[----:B------:R-:W3:Y:S01]  /*3700*/  LDL.LU.64 R150, [R1+0x4c8] ;  /* 0x0004c80001967983 */ /* 0x000ee20000300a00 */
[----:B------:R-:W-:-:S02]  /*3710*/  IMAD.MOV.U32 R210, RZ, RZ, R126 ;  /* 0x000000ffffd27224 */ /* 0x000fc400078e007e */
[----:B------:R-:W-:Y:S01]  /*3720*/  IMAD.MOV.U32 R211, RZ, RZ, R127 ;  /* 0x000000ffffd37224 */ /* 0x000fe200078e007f */
[----:B------:R-:W3:Y:S01]  /*3730*/  LDL.LU.64 R148, [R1+0x4c0] ;  /* 0x0004c00001947983 */ /* 0x000ee20000300a00 */
[----:B------:R-:W-:Y:S02]  /*3740*/  IMAD.MOV.U32 R208, RZ, RZ, R124 ;  /* 0x000000ffffd07224 */ /* 0x000fe400078e007c */
[----:B------:R-:W-:Y:S01]  /*3750*/  IMAD.MOV.U32 R209, RZ, RZ, R125 ;  /* 0x000000ffffd17224 */ /* 0x000fe200078e007d */
[----:B------:R-:W3:Y:S01]  /*3760*/  LDL.LU.64 R146, [R1+0x4b8] ;  /* 0x0004b80001927983 */ /* 0x000ee20000300a00 */
        /* <DEDUP_REMOVED lines=122> */
[----:B0-----:R-:W3:Y:S04]  /*3f10*/  LDL.LU.64 R44, [R1+0x320] ;  /* 0x00032000012c7983 */ /* 0x001ee80000300a00 */
        /* <DEDUP_REMOVED lines=11> */
[----:B------:R-:W-:-:S02]  /*3fd0*/  UMOV UR9, 0x40000040 ;  /* 0x4000004000097882 */ /* 0x000fc40000000000 */
[----:B--2---:R-:W-:Y:S01]  /*3fe0*/  STL [R1+0x2b8], R152 ;  /* 0x0002b89801007387 */ /* 0x004fe20000100800 */
[----:B---3--:R-:W-:-:S06]  /*3ff0*/  WARPGROUP.ARRIVE ;  /* 0x00000000000079c5 */ /* 0x008fcc0000000000 */
        /* <DEDUP_REMOVED lines=46> */
[----:B------:R-:W-:Y:S01]  /*42e0*/  MOV R135, R235 ;  /* 0x000000eb00877202 */ /* 0x000fe20000000f00 */
[----:B------:R-:W-:Y:S01]  /*42f0*/  IMAD.MOV.U32 R136, RZ, RZ, R234 ;  /* 0x000000ffff887224 */ /* 0x000fe200078e00ea */
[----:B------:R-:W-:Y:S01]  /*4300*/  MOV R148, R222 ;  /* 0x000000de00947202 */ /* 0x000fe20000000f00 */
[----:B------:R-:W-:-:S02]  /*4310*/  IMAD.MOV.U32 R137, RZ, RZ, R233 ;  /* 0x000000ffff897224 */ /* 0x000fc400078e00e9 */
[----:B------:R-:W-:Y:S02]  /*4320*/  IMAD.MOV.U32 R138, RZ, RZ, R232 ;  /* 0x000000ffff8a7224 */ /* 0x000fe400078e00e8 */
[----:B------:R-:W-:Y:S02]  /*4330*/  IMAD.MOV.U32 R139, RZ, RZ, R231 ;  /* 0x000000ffff8b7224 */ /* 0x000fe400078e00e7 */
[----:B------:R-:W-:Y:S02]  /*4340*/  IMAD.MOV.U32 R140, RZ, RZ, R230 ;  /* 0x000000ffff8c7224 */ /* 0x000fe400078e00e6 */
[----:B------:R-:W-:Y:S02]  /*4350*/  IMAD.MOV.U32 R141, RZ, RZ, R229 ;  /* 0x000000ffff8d7224 */ /* 0x000fe400078e00e5 */
[----:B------:R-:W-:Y:S02]  /*4360*/  IMAD.MOV.U32 R142, RZ, RZ, R228 ;  /* 0x000000ffff8e7224 */ /* 0x000fe400078e00e4 */
[----:B------:R-:W-:-:S02]  /*4370*/  IMAD.MOV.U32 R143, RZ, RZ, R227 ;  /* 0x000000ffff8f7224 */ /* 0x000fc400078e00e3 */
[----:B------:R-:W-:Y:S01]  /*4380*/  IMAD.MOV.U32 R144, RZ, RZ, R226 ;  /* 0x000000ffff907224 */ /* 0x000fe200078e00e2 */
[----:B------:R-:W-:Y:S01]  /*4390*/  MOV R226, R13 ;  /* 0x0000000d00e27202 */ /* 0x000fe20000000f00 */
        /* <DEDUP_REMOVED lines=8> */
[----:B------:R-:W-:Y:S01]  /*4420*/  IMAD.MOV.U32 R131, RZ, RZ, R17 ;  /* 0x000000ffff837224 */ /* 0x000fe200078e0011 */
[----:B------:R-:W-:Y:S01]  /*4430*/  UIADD3 UR8, UR6, 0x6, URZ ;  /* 0x0000000606087890 */ /* 0x000fe2000fffe03f */
[----:B------:R-:W-:Y:S01]  /*4440*/  IMAD.MOV.U32 R132, RZ, RZ, R16 ;  /* 0x000000ffff847224 */ /* 0x000fe200078e0010 */
[----:B------:R-:W-:Y:S01]  /*4450*/  UIADD3 UR10, UR7, 0x6, URZ ;  /* 0x00000006070a7890 */ /* 0x000fe2000fffe03f */
[----:B------:R-:W-:Y:S01]  /*4460*/  IMAD.MOV.U32 R133, RZ, RZ, R3 ;  /* 0x000000ffff857224 */ /* 0x000fe200078e0003 */
[----:B------:R-:W-:Y:S01]  /*4470*/  UMOV UR9, 0x40000040 ;  /* 0x4000004000097882 */ /* 0x000fe20000000000 */
[----:B------:R-:W-:Y:S01]  /*4480*/  IMAD.MOV.U32 R134, RZ, RZ, R2 ;  /* 0x000000ffff867224 */ /* 0x000fe200078e0002 */
[----:B------:R-:W-:Y:S01]  /*4490*/  UMOV UR11, 0x40000040 ;  /* 0x40000040000b7882 */ /* 0x000fe20000000000 */
[----:B------:R-:W-:Y:S01]  /*44a0*/  IMAD.MOV.U32 R218, RZ, RZ, R23 ;  /* 0x000000ffffda7224 */ /* 0x000fe200078e0017 */
[----:B------:R0:W5:Y:S01]  /*44b0*/  LDL.LU R0, [R1+0x2cc] ;  /* 0x0002cc0001007983 */ /* 0x0001620000300800 */
[----:B------:R-:W-:-:S02]  /*44c0*/  IMAD.MOV.U32 R219, RZ, RZ, R22 ;  /* 0x000000ffffdb7224 */ /* 0x000fc400078e0016 */
[----:B------:R-:W-:Y:S01]  /*44d0*/  IMAD.MOV.U32 R220, RZ, RZ, R21 ;  /* 0x000000ffffdc7224 */ /* 0x000fe200078e0015 */
[----:B------:R0:W5:Y:S01]  /*44e0*/  LDL.LU R17, [R1+0x2c8] ;  /* 0x0002c80001117983 */ /* 0x0001620000300800 */
[----:B------:R-:W-:Y:S02]  /*44f0*/  IMAD.MOV.U32 R221, RZ, RZ, R20 ;  /* 0x000000ffffdd7224 */ /* 0x000fe400078e0014 */
[----:B------:R-:W-:Y:S01]  /*4500*/  IMAD.MOV.U32 R222, RZ, RZ, R19 ;  /* 0x000000ffffde7224 */ /* 0x000fe200078e0013 */
[----:B------:R0:W5:Y:S01]  /*4510*/  LDL.LU R16, [R1+0x2c4] ;  /* 0x0002c40001107983 */ /* 0x0001620000300800 */
[----:B------:R-:W-:Y:S02]  /*4520*/  IMAD.MOV.U32 R223, RZ, RZ, R18 ;  /* 0x000000ffffdf7224 */ /* 0x000fe400078e0012 */
[----:B------:R-:W-:Y:S01]  /*4530*/  IMAD.MOV.U32 R224, RZ, RZ, R15 ;  /* 0x000000ffffe07224 */ /* 0x000fe200078e000f */
[----:B------:R0:W5:Y:S01]  /*4540*/  LDL.LU R3, [R1+0x2c0] ;  /* 0x0002c00001037983 */ /* 0x0001620000300800 */
[----:B------:R-:W-:-:S02]  /*4550*/  IMAD.MOV.U32 R225, RZ, RZ, R14 ;  /* 0x000000ffffe17224 */ /* 0x000fc400078e000e */
[----:B------:R-:W-:Y:S01]  /*4560*/  IMAD.MOV.U32 R227, RZ, RZ, R12 ;  /* 0x000000ffffe37224 */ /* 0x000fe200078e000c */
[----:B------:R0:W5:Y:S01]  /*4570*/  LDL.LU R2, [R1+0x2bc] ;  /* 0x0002bc0001027983 */ /* 0x0001620000300800 */
[----:B------:R-:W-:Y:S02]  /*4580*/  IMAD.MOV.U32 R228, RZ, RZ, R11 ;  /* 0x000000ffffe47224 */ /* 0x000fe400078e000b */
[----:B------:R-:W-:Y:S02]  /*4590*/  IMAD.MOV.U32 R229, RZ, RZ, R10 ;  /* 0x000000ffffe57224 */ /* 0x000fe400078e000a */
[----:B------:R-:W-:Y:S02]  /*45a0*/  IMAD.MOV.U32 R230, RZ, RZ, R9 ;  /* 0x000000ffffe67224 */ /* 0x000fe400078e0009 */
[----:B------:R-:W-:Y:S02]  /*45b0*/  IMAD.MOV.U32 R231, RZ, RZ, R8 ;  /* 0x000000ffffe77224 */ /* 0x000fe400078e0008 */
[----:B------:R-:W-:-:S02]  /*45c0*/  IMAD.MOV.U32 R232, RZ, RZ, R7 ;  /* 0x000000ffffe87224 */ /* 0x000fc400078e0007 */
        /* <DEDUP_REMOVED lines=70> */
[----:B-1----:R0:W5:Y:S04]  /*4a30*/  LDL.LU R152, [R1+0x2b8] ;  /* 0x0002b80001987983 */ /* 0x0021680000300800 */
[----:B------:R-:W2:Y:S04]  /*4a40*/  LDL.LU.64 R150, [R1+0x2b0] ;  /* 0x0002b00001967983 */ /* 0x000ea80000300a00 */
        /* <DEDUP_REMOVED lines=20> */
[----:B------:R-:W2:Y:S01]  /*4b90*/  LDL.LU.64 R108, [R1+0x208] ;  /* 0x00020800016c7983 */ /* 0x000ea20000300a00 */
[----:B------:R-:W-:Y:S01]  /*4ba0*/  UIADD3 UR8, UR6, 0x406, URZ ;  /* 0x0000040606087890 */ /* 0x000fe2000fffe03f */
[----:B------:R-:W-:Y:S01]  /*4bb0*/  UMOV UR9, 0x40000040 ;  /* 0x4000004000097882 */ /* 0x000fe20000000000 */
[----:B--2---:R-:W-:-:S07]  /*4bc0*/  WARPGROUP.ARRIVE ;  /* 0x00000000000079c5 */ /* 0x004fce0000000000 */
[----:B------:R-:W-:Y:S03]  /*4bd0*/  HGMMA.64x256x8.F32.TF32 R24, gdesc[UR8], R24, gsb0 ;  /* 0x07e00000081879f0 */ /* 0x000fe60008002818 */
[----:B------:R-:W-:Y:S02]  /*4be0*/  WARPGROUP.DEPBAR.LE gsb0, 0x0 ;  /* 0x00008000000079c5 */ /* 0x000fe40000010000 */
[----:B0-----:R-:W-:Y:S05]  /*4bf0*/  @!P1 BRA `(.L_x_22) ;  /* 0x0000004000d09947 */ /* 0x001fea0003800000 */
[----:B------:R-:W-:Y:S01]  /*4c00*/  UIADD3 UR7, UR39, 0x1, URZ ;  /* 0x0000000127077890 */ /* 0x000fe2000fffe03f */
[----:B-----5:R-:W-:Y:S01]  /*4c10*/  R2UR UR6, R3 ;  /* 0x00000000030672ca */ /* 0x020fe200000e0000 */
[----:B------:R-:W-:Y:S02]  /*4c20*/  UMOV UR12, UR39 ;  /* 0x00000027000c7c82 */ /* 0x000fe40008000000 */
[----:B------:R-:W-:-:S04]  /*4c30*/  UISETP.NE.AND UP0, UPT, UR7, 0x3, UPT ;  /* 0x000000030700788c */ /* 0x000fc8000bf05270 */
[----:B------:R-:W-:Y:S02]  /*4c40*/  USEL UR8, URZ, 0x1, UP0 ;  /* 0x000000013f087887 */ /* 0x000fe40008000000 */
[----:B------:R-:W-:Y:S02]  /*4c50*/  USEL UR7, UR7, URZ, UP0 ;  /* 0x0000003f07077287 */ /* 0x000fe40008000000 */
[----:B------:R-:W-:-:S06]  /*4c60*/  ULOP3.LUT UR8, UR38, UR8, URZ, 0x3c, !UPT ;  /* 0x0000000826087292 */ /* 0x000fcc000f8e3c3f */
[----:B------:R-:W-:-:S07]  /*4c70*/  IMAD.U32 R3, RZ, RZ, UR8 ;  /* 0x00000008ff037e24 */ /* 0x000fce000f8e00ff */
.L_x_29:
[----:B------:R-:W-:Y:S05]  /*4c80*/  @!P0 BRA `(.L_x_23) ;  /* 0x0000000000048947 */ /* 0x000fea0003800000 */
[----:B------:R-:W-:Y:S01]  /*4c90*/  BPT.TRAP 0x1 ;  /* 0x000000040000795c */ /* 0x000fe20000300000 */
.L_x_23:
[----:B------:R-:W0:Y:S01]  /*4ca0*/  S2UR UR9, SR_CgaCtaId ;  /* 0x00000000000979c3 */ /* 0x000e220000008800 */
[----:B------:R-:W-:Y:S01]  /*4cb0*/  UMOV UR8, 0x400 ;  /* 0x0000040000087882 */ /* 0x000fe20000000000 */
[----:B------:R-:W-:Y:S01]  /*4cc0*/  IMAD.U32 R4, RZ, RZ, UR7 ;  /* 0x00000007ff047e24 */ /* 0x000fe2000f8e00ff */
[----:B------:R-:W-:Y:S01]  /*4cd0*/  SHF.L.U32 R5, R3, 0x1f, RZ ;  /* 0x0000001f03057819 */ /* 0x000fe200000006ff */
[----:B0-----:R-:W-:-:S06]  /*4ce0*/  ULEA UR8, UR9, UR8, 0x18 ;  /* 0x0000000809087291 */ /* 0x001fcc000f8ec03f */
[----:B------:R-:W-:-:S05]  /*4cf0*/  IMAD.U32 R0, RZ, RZ, UR8 ;  /* 0x00000008ff007e24 */ /* 0x000fca000f8e00ff */
[----:B------:R-:W-:-:S04]  /*4d00*/  LEA R4, R4, R0, 0x3 ;  /* 0x0000000004047211 */ /* 0x000fc800078e18ff */
[----:B------:R0:W1:Y:S01]  /*4d10*/  SYNCS.PHASECHK.TRANS64.TRYWAIT P1, [R4+URZ], R5 ;  /* 0x00000005040075a7 */ /* 0x000062000802017f */
[----:B------:R-:W-:Y:S05]  /*4d20*/  @!P0 BRA `(.L_x_24) ;  /* 0x0000000000048947 */ /* 0x000fea0003800000 */
[----:B------:R-:W-:Y:S01]  /*4d30*/  BPT.TRAP 0x1 ;  /* 0x000000040000795c */ /* 0x000fe20000300000 */
.L_x_24:
[----:B-1----:R-:W-:Y:S05]  /*4d40*/  @P1 BRA `(.L_x_25) ;  /* 0x0000000000081947 */ /* 0x002fea0003800000 */
[----:B------:R-:W1:Y:S02]  /*4d50*/  SYNCS.PHASECHK.TRANS64.TRYWAIT P1, [R4+URZ], R5 ;  /* 0x00000005040075a7 */ /* 0x000e64000802017f */
[----:B-1----:R-:W-:Y:S05]  /*4d60*/  @!P1 BRA `(.L_x_26) ;  /* 0x0000016000dc9947 */ /* 0x002fea0003800000 */
.L_x_25:
        /* <DEDUP_REMOVED lines=64> */
[----:B--2---:R-:W2:Y:S04]  /*5170*/  LDL.LU.64 R24, [R1] ;  /* 0x0000000001187983 */ /* 0x004ea80000300a00 */
        /* <DEDUP_REMOVED lines=63> */
[----:B------:R-:W-:-:S02]  /*5570*/  ULEA UR13, UR7, UR4, 0xb ;  /* 0x00000004070d7291 */ /* 0x000fc4000f8e583f */
[----:B------:R-:W-:Y:S01]  /*5580*/  ULEA UR14, UR7, UR5, 0xb ;  /* 0x00000005070e7291 */ /* 0x000fe2000f8e583f */
[----:B------:R-:W-:Y:S01]  /*5590*/  STL [R1+0x2cc], R17 ;  /* 0x0002cc1101007387 */ /* 0x000fe20000100800 */
[----:B------:R-:W-:Y:S01]  /*55a0*/  UMOV UR9, 0x40000040 ;  /* 0x4000004000097882 */ /* 0x000fe20000000000 */
[----:B------:R-:W-:Y:S02]  /*55b0*/  UMOV UR11, 0x40000040 ;  /* 0x40000040000b7882 */ /* 0x000fe40000000000 */
[----:B------:R-:W-:Y:S01]  /*55c0*/  UMOV UR8, UR13 ;  /* 0x0000000d00087c82 */ /* 0x000fe20008000000 */
[----:B------:R-:W-:Y:S01]  /*55d0*/  STL [R1+0x2c8], R16 ;  /* 0x0002c81001007387 */ /* 0x000fe20000100800 */
[----:B------:R-:W-:-:S03]  /*55e0*/  UMOV UR10, UR14 ;  /* 0x0000000e000a7c82 */ /* 0x000fc60008000000 */
[----:B------:R-:W-:Y:S04]  /*55f0*/  STL [R1+0x2c4], R3 ;  /* 0x0002c40301007387 */ /* 0x000fe80000100800 */
[----:B------:R3:W-:Y:S04]  /*5600*/  STL [R1+0x2c0], R2 ;  /* 0x0002c00201007387 */ /* 0x0007e80000100800 */
[----:B------:R4:W-:Y:S01]  /*5610*/  STL [R1+0x2bc], R0 ;  /* 0x0002bc0001007387 */ /* 0x0009e20000100800 */
[----:B--2---:R-:W-:-:S06]  /*5620*/  WARPGROUP.ARRIVE ;  /* 0x00000000000079c5 */ /* 0x004fcc0000000000 */
[----:B------:R-:W-:Y:S03]  /*5630*/  HGMMA.64x256x8.F32.TF32 R24, gdesc[UR8], R24, gsb0 ;  /* 0x07e00000081879f0 */ /* 0x000fe60008002818 */
[----:B------:R-:W-:Y:S02]  /*5640*/  WARPGROUP.DEPBAR.LE gsb0, 0x0 ;  /* 0x00008000000079c5 */ /* 0x000fe40000010000 */
[----:B------:R-:W-:Y:S01]  /*5650*/  STL.64 [R1], R24 ;  /* 0x0000001801007387 */ /* 0x000fe20000100a00 */
[----:B---3--:R-:W-:Y:S01]  /*5660*/  IMAD.MOV.U32 R2, RZ, RZ, R150 ;  /* 0x000000ffff027224 */ /* 0x008fe200078e0096 */
[----:B------:R-:W-:Y:S01]  /*5670*/  MOV R3, R149 ;  /* 0x0000009500037202 */ /* 0x000fe20000000f00 */
[----:B----4-:R-:W-:Y:S01]  /*5680*/  IMAD.MOV.U32 R0, RZ, RZ, R151 ;  /* 0x000000ffff007224 */ /* 0x010fe200078e0097 */
[----:B------:R-:W-:Y:S01]  /*5690*/  STL.64 [R1+0x8], R26 ;  /* 0x0000081a01007387 */ /* 0x000fe20000100a00 */
[----:B01----:R-:W-:Y:S01]  /*56a0*/  IMAD.MOV.U32 R4, RZ, RZ, R148 ;  /* 0x000000ffff047224 */ /* 0x003fe200078e0094 */
        /* <DEDUP_REMOVED lines=35> */
[----:B------:R-:W2:Y:S01]  /*58e0*/  LDL.LU.64 R150, [R1+0x780] ;  /* 0x0007800001967983 */ /* 0x000ea20000300a00 */
[----:B------:R-:W-:-:S02]  /*58f0*/  IMAD.MOV.U32 R210, RZ, RZ, R126 ;  /* 0x000000ffffd27224 */ /* 0x000fc400078e007e */
[----:B------:R-:W-:Y:S01]  /*5900*/  IMAD.MOV.U32 R211, RZ, RZ, R127 ;  /* 0x000000ffffd37224 */ /* 0x000fe200078e007f */
[----:B------:R-:W2:Y:S01]  /*5910*/  LDL.LU.64 R148, [R1+0x778] ;  /* 0x0007780001947983 */ /* 0x000ea20000300a00 */
[----:B------:R-:W-:Y:S02]  /*5920*/  IMAD.MOV.U32 R208, RZ, RZ, R124 ;  /* 0x000000ffffd07224 */ /* 0x000fe400078e007c */
[----:B------:R-:W-:Y:S01]  /*5930*/  IMAD.MOV.U32 R209, RZ, RZ, R125 ;  /* 0x000000ffffd17224 */ /* 0x000fe200078e007d */
[----:B------:R-:W2:Y:S01]  /*5940*/  LDL.LU.64 R146, [R1+0x770] ;  /* 0x0007700001927983 */ /* 0x000ea20000300a00 */
        /* <DEDUP_REMOVED lines=122> */
[----:B0-----:R-:W2:Y:S04]  /*60f0*/  LDL.LU.64 R44, [R1+0x5d8] ;  /* 0x0005d800012c7983 */ /* 0x001ea80000300a00 */
        /* <DEDUP_REMOVED lines=11> */
[----:B------:R-:W-:-:S02]  /*61b0*/  UMOV UR9, 0x40000040 ;  /* 0x4000004000097882 */ /* 0x000fc40000000000 */
[----:B------:R-:W-:Y:S01]  /*61c0*/  STL [R1+0x580], R152 ;  /* 0x0005809801007387 */ /* 0x000fe20000100800 */
[----:B--2---:R-:W-:-:S06]  /*61d0*/  WARPGROUP.ARRIVE ;  /* 0x00000000000079c5 */ /* 0x004fcc0000000000 */
        /* <DEDUP_REMOVED lines=56> */
[----:B------:R-:W-:Y:S01]  /*6560*/  IMAD.MOV.U32 R139, RZ, RZ, R226 ;  /* 0x000000ffff8b7224 */ /* 0x000fe200078e00e2 */
[----:B------:R-:W-:Y:S01]  /*6570*/  MOV R226, R10 ;  /* 0x0000000a00e27202 */ /* 0x000fe20000000f00 */
        /* <DEDUP_REMOVED lines=33> */
[----:B------:R-:W-:Y:S01]  /*6790*/  IMAD.MOV.U32 R235, RZ, RZ, R0 ;  /* 0x000000ffffeb7224 */ /* 0x000fe200078e0000 */
[----:B------:R-:W-:Y:S02]  /*67a0*/  UIADD3 UR8, UR13, 0x2, URZ ;  /* 0x000000020d087890 */ /* 0x000fe4000fffe03f */
[----:B------:R-:W-:Y:S01]  /*67b0*/  UIADD3 UR10, UR14, 0x2, URZ ;  /* 0x000000020e0a7890 */ /* 0x000fe2000fffe03f */
[----:B------:R-:W-:Y:S01]  /*67c0*/  UMOV UR9, 0x40000040 ;  /* 0x4000004000097882 */ /* 0x000fe20000000000 */
[----:B------:R-:W-:Y:S01]  /*67d0*/  UMOV UR11, 0x40000040 ;  /* 0x40000040000b7882 */ /* 0x000fe20000000000 */
        /* <DEDUP_REMOVED lines=236> */
[----:B------:R-:W-:Y:S01]  /*76a0*/  STL.64 [R1+0x30], R36 ;  /* 0x0000302401007387 */ /* 0x000fe20000100a00 */
[----:B------:R-:W-:-:S03]  /*76b0*/  IMAD.MOV.U32 R5, RZ, RZ, R150 ;  /* 0x000000ffff057224 */ /* 0x000fc600078e0096 */
[----:B------:R-:W-:Y:S01]  /*76c0*/  STL.64 [R1+0x38], R38 ;  /* 0x0000382601007387 */ /* 0x000fe20000100a00 */
[----:B------:R-:W-:-:S03]  /*76d0*/  IMAD.MOV.U32 R4, RZ, RZ, R151 ;  /* 0x000000ffff047224 */ /* 0x000fc600078e0097 */
[----:B------:R-:W-:Y:S01]  /*76e0*/  STL.64 [R1+0x40], R40 ;  /* 0x0000402801007387 */ /* 0x000fe20000100a00 */
[----:B------:R-:W-:-:S03]  /*76f0*/  IMAD.MOV.U32 R7, RZ, RZ, R148 ;  /* 0x000000ffff077224 */ /* 0x000fc600078e0094 */
[----:B------:R-:W-:Y:S01]  /*7700*/  STL.64 [R1+0x48], R42 ;  /* 0x0000482a01007387 */ /* 0x000fe20000100a00 */
[----:B------:R-:W-:-:S03]  /*7710*/  IMAD.MOV.U32 R6, RZ, RZ, R149 ;  /* 0x000000ffff067224 */ /* 0x000fc600078e0095 */
[----:B------:R0:W-:Y:S01]  /*7720*/  STL.64 [R1+0x50], R44 ;  /* 0x0000502c01007387 */ /* 0x0001e20000100a00 */
[----:B------:R-:W-:Y:S02]  /*7730*/  IMAD.MOV.U32 R9, RZ, RZ, R146 ;  /* 0x000000ffff097224 */ /* 0x000fe400078e0092 */
[----:B------:R-:W-:Y:S01]  /*7740*/  IMAD.MOV.U32 R8, RZ, RZ, R147 ;  /* 0x000000ffff087224 */ /* 0x000fe200078e0093 */
[----:B------:R-:W3:Y:S01]  /*7750*/  LDL.LU.64 R150, [R1+0x4c8] ;  /* 0x0004c80001967983 */ /* 0x000ee20000300a00 */
[----:B------:R-:W-:Y:S02]  /*7760*/  IMAD.MOV.U32 R11, RZ, RZ, R144 ;  /* 0x000000ffff0b7224 */ /* 0x000fe400078e0090 */
[----:B------:R-:W-:Y:S01]  /*7770*/  IMAD.MOV.U32 R10, RZ, RZ, R145 ;  /* 0x000000ffff0a7224 */ /* 0x000fe200078e0091 */
[----:B------:R-:W3:Y:S01]  /*7780*/  LDL.LU.64 R148, [R1+0x4c0] ;  /* 0x0004c00001947983 */ /* 0x000ee20000300a00 */
[----:B------:R-:W-:Y:S01]  /*7790*/  IMAD.MOV.U32 R13, RZ, RZ, R142 ;  /* 0x000000ffff0d7224 */ /* 0x000fe200078e008e */
[----:B------:R-:W-:Y:S01]  /*77a0*/  MOV R15, R140 ;  /* 0x0000008c000f7202 */ /* 0x000fe20000000f00 */
[----:B------:R-:W-:Y:S01]  /*77b0*/  IMAD.MOV.U32 R12, RZ, RZ, R143 ;  /* 0x000000ffff0c7224 */ /* 0x000fe200078e008f */
[----:B------:R-:W3:Y:S01]  /*77c0*/  LDL.LU.64 R146, [R1+0x4b8] ;  /* 0x0004b80001927983 */ /* 0x000ee20000300a00 */
[----:B------:R-:W-:-:S03]  /*77d0*/  IMAD.MOV.U32 R14, RZ, RZ, R141 ;  /* 0x000000ffff0e7224 */ /* 0x000fc600078e008d */
[----:B------:R-:W3:Y:S01]  /*77e0*/  LDL.LU.64 R144, [R1+0x4b0] ;  /* 0x0004b00001907983 */ /* 0x000ee20000300a00 */
[----:B------:R-:W-:Y:S02]  /*77f0*/  IMAD.MOV.U32 R19, RZ, RZ, R138 ;  /* 0x000000ffff137224 */ /* 0x000fe400078e008a */
        /* <DEDUP_REMOVED lines=349> */
[----:B------:R-:W-:Y:S01]  /*8dd0*/  BPT.TRAP 0x1 ;  /* 0x000000040000795c */ /* 0x000fe20000300000 */
.L_x_27:
[----:B-----5:R-:W-:Y:S01]  /*8de0*/  ISETP.NE.AND P1, PT, R17, RZ, PT ;  /* 0x000000ff1100720c */ /* 0x020fe20003f25270 */
[----:B------:R-:W-:Y:S01]  /*8df0*/  IMAD.U32 R4, RZ, RZ, UR12 ;  /* 0x0000000cff047e24 */ /* 0x000fe2000f8e00ff */
[----:B------:R-:W-:-:S11]  /*8e00*/  UISETP.GT.U32.AND UP0, UPT, UR40, 0x1, UPT ;  /* 0x000000012800788c */ /* 0x000fd6000bf04070 */
[----:B------:R-:W-:-:S04]  /*8e10*/  @P1 IMAD R4, R4, 0x8, R0 ;  /* 0x0000000804041824 */ /* 0x000fc800078e0200 */
[----:B------:R-:W-:-:S05]  /*8e20*/  @P1 VIADD R4, R4, 0x18 ;  /* 0x0000001804041836 */ /* 0x000fca0000000000 */
[----:B------:R-:W-:-:S04]  /*8e30*/  @P1 PRMT R4, R152, 0x654, R4 ;  /* 0x0000065498041816 */ /* 0x000fc80000000004 */
[----:B------:R0:W-:Y:S01]  /*8e40*/  @P1 SYNCS.ARRIVE.TRANS64.RED.A1T0 RZ, [R4+URZ], RZ ;  /* 0x000000ff04ff19a7 */ /* 0x0001e2000810043f */
[----:B------:R-:W-:-:S13]  /*8e50*/  PLOP3.LUT P1, PT, PT, PT, UP0, 0x80, 0x0 ;  /* 0x000000000000781c */ /* 0x000fda0003f2f008 */
[----:B0-----:R-:W-:Y:S05]  /*8e60*/  @P1 BRA `(.L_x_28) ;  /* 0x0000000000041947 */ /* 0x001fea0003800000 */
[----:B------:R-:W-:Y:S01]  /*8e70*/  BPT.TRAP 0x1 ;  /* 0x000000040000795c */ /* 0x000fe20000300000 */
.L_x_28:
[----:B------:R-:W-:Y:S02]  /*8e80*/  UISETP.GT.AND UP2, UPT, UR6, 0x1, UPT ;  /* 0x000000010600788c */ /* 0x000fe4000bf44270 */
[----:B------:R-:W-:Y:S02]  /*8e90*/  UIADD3 UR7, UR7, 0x1, URZ ;  /* 0x0000000107077890 */ /* 0x000fe4000fffe03f */
[----:B------:R-:W-:Y:S02]  /*8ea0*/  UIADD3 UR12, UR12, 0x1, URZ ;  /* 0x000000010c0c7890 */ /* 0x000fe4000fffe03f */
[----:B------:R-:W-:Y:S01]  /*8eb0*/  PLOP3.LUT P1, PT, PT, PT, UP2, 0x80, 0x0 ;  /* 0x000000000000781c */ /* 0x000fe20003f2f028 */
[----:B------:R-:W-:Y:S02]  /*8ec0*/  UISETP.NE.AND UP0, UPT, UR7, 0x3, UPT ;  /* 0x000000030700788c */ /* 0x000fe4000bf05270 */
[----:B------:R-:W-:Y:S02]  /*8ed0*/  UISETP.NE.AND UP1, UPT, UR12, 0x3, UPT ;  /* 0x000000030c00788c */ /* 0x000fe4000bf25270 */
[----:B------:R-:W-:-:S02]  /*8ee0*/  USEL UR8, URZ, 0x1, UP0 ;  /* 0x000000013f087887 */ /* 0x000fc40008000000 */
[----:B------:R-:W-:Y:S02]  /*8ef0*/  UIADD3 UR6, UR6, -0x1, URZ ;  /* 0xffffffff06067890 */ /* 0x000fe4000fffe03f */
[----:B------:R-:W-:Y:S02]  /*8f00*/  USEL UR7, UR7, URZ, UP0 ;  /* 0x0000003f07077287 */ /* 0x000fe40008000000 */
[----:B------:R-:W-:Y:S01]  /*8f10*/  USEL UR12, UR12, URZ, UP1 ;  /* 0x0000003f0c0c7287 */ /* 0x000fe20008800000 */
[----:B------:R-:W-:Y:S01]  /*8f20*/  LOP3.LUT R3, R3, UR8, RZ, 0x3c, !PT ;  /* 0x0000000803037c12 */ /* 0x000fe2000f8e3cff */
[----:B------:R-:W-:Y:S10]  /*8f30*/  @P1 BRA `(.L_x_29) ;  /* 0xffffffbc00501947 */ /* 0x000ff4000383ffff */
.L_x_22:
[----:B-----5:R-:W0:Y:S02]  /*8f40*/  LDC R3, c[0x0][0x28c] ;  /* 0x0000a300ff037b82 */ /* 0x020e240000000800 */
[----:B0-----:R-:W-:-:S13]  /*8f50*/  ISETP.GE.AND P1, PT, R3, 0x1, PT ;  /* 0x000000010300780c */ /* 0x001fda0003f26270 */
[----:B------:R-:W-:Y:S05]  /*8f60*/  @!P1 BRA `(.L_x_30) ;  /* 0x0000000000549947 */ /* 0x000fea0003800000 */
[----:B------:R-:W-:Y:S05]  /*8f70*/  @!P0 BRA `(.L_x_31) ;  /* 0x0000000000048947 */ /* 0x000fea0003800000 */
[----:B------:R-:W-:Y:S01]  /*8f80*/  BPT.TRAP 0x1 ;  /* 0x000000040000795c */ /* 0x000fe20000300000 */
.L_x_31:
[----:B------:R-:W-:Y:S01]  /*8f90*/  ISETP.NE.AND P0, PT, R17, RZ, PT ;  /* 0x000000ff1100720c */ /* 0x000fe20003f05270 */
[----:B------:R-:W-:-:S12]  /*8fa0*/  BSSY B0, `(.L_x_32) ;  /* 0x000000d000007945 */ /* 0x000fd80003800000 */
[----:B------:R-:W-:Y:S05]  /*8fb0*/  @!P0 BRA `(.L_x_33) ;  /* 0x00000000002c8947 */ /* 0x000fea0003800000 */
[----:B------:R-:W-:-:S04]  /*8fc0*/  UISETP.LT.AND UP0, UPT, UR44, 0x1, UPT ;  /* 0x000000012c00788c */ /* 0x000fc8000bf01270 */
[----:B------:R-:W-:-:S04]  /*8fd0*/  USEL UR6, UR44, 0x1, UP0 ;  /* 0x000000012c067887 */ /* 0x000fc80008000000 */
[----:B------:R-:W-:-:S04]  /*8fe0*/  UIADD3 UR6, UR39, UR44, -UR6 ;  /* 0x0000002c27067290 */ /* 0x000fc8000fffe806 */
[----:B------:R-:W-:-:S04]  /*8ff0*/  UIMAD.WIDE.U32 UR4, UR6, -0x55555555, URZ ;  /* 0xaaaaaaab060478a5 */ /* 0x000fc8000f8e003f */
[----:B------:R-:W-:-:S04]  /*9000*/  USHF.R.U32.HI UR4, URZ, 0x1, UR5 ;  /* 0x000000013f047899 */ /* 0x000fc80008011605 */
[----:B------:R-:W-:-:S06]  /*9010*/  UIMAD UR6, UR4, -0x3, UR6 ;  /* 0xfffffffd040678a4 */ /* 0x000fcc000f8e0206 */
[----:B------:R-:W-:-:S04]  /*9020*/  IMAD.U32 R3, RZ, RZ, UR6 ;  /* 0x00000006ff037e24 */ /* 0x000fc8000f8e00ff */
[----:B------:R-:W-:-:S04]  /*9030*/  IMAD R0, R3, 0x8, R0 ;  /* 0x0000000803007824 */ /* 0x000fc800078e0200 */
[----:B------:R-:W-:-:S05]  /*9040*/  VIADD R0, R0, 0x18 ;  /* 0x0000001800007836 */ /* 0x000fca0000000000 */
[----:B------:R-:W-:-:S04]  /*9050*/  PRMT R0, R152, 0x654, R0 ;  /* 0x0000065498007816 */ /* 0x000fc80000000000 */
[----:B------:R0:W-:Y:S03]  /*9060*/  SYNCS.ARRIVE.TRANS64.RED.A1T0 RZ, [R0+URZ], RZ ;  /* 0x000000ff00ff79a7 */ /* 0x0001e6000810043f */
.L_x_33:
[----:B------:R-:W-:Y:S05]  /*9070*/  BSYNC B0 ;  /* 0x0000000000007941 */ /* 0x000fea0003800000 */
.L_x_32:
[----:B------:R-:W-:-:S06]  /*9080*/  UISETP.GT.U32.AND UP0, UPT, UR40, 0x1, UPT ;  /* 0x000000012800788c */ /* 0x000fcc000bf04070 */
[----:B------:R-:W-:-:S13]  /*9090*/  PLOP3.LUT P0, PT, PT, PT, UP0, 0x80, 0x0 ;  /* 0x000000000000781c */ /* 0x000fda0003f0f008 */
[----:B------:R-:W-:Y:S05]  /*90a0*/  @P0 BRA `(.L_x_30) ;  /* 0x0000000000040947 */ /* 0x000fea0003800000 */
[----:B------:R-:W-:Y:S01]  /*90b0*/  BPT.TRAP 0x1 ;  /* 0x000000040000795c */ /* 0x000fe20000300000 */
.L_x_30:
[----:B------:R-:W1:Y:S01]  /*90c0*/  S2R R8, SR_TID.X ;  /* 0x0000000000087919 */ /* 0x000e620000002100 */
[----:B------:R-:W-:Y:S01]  /*90d0*/  IMAD.MOV.U32 R19, RZ, RZ, 0x6540 ;  /* 0x00006540ff137424 */ /* 0x000fe200078e00ff */
[----:B------:R-:W-:Y:S02]  /*90e0*/  UIMAD.WIDE UR6, UR41, 0x100, URZ ;  /* 0x00000100290678a5 */ /* 0x000fe4000f8e023f */
[----:B------:R-:W-:Y:S01]  /*90f0*/  USHF.R.S32.HI UR10, URZ, 0x1f, UR43 ;  /* 0x0000001f3f0a7899 */ /* 0x000fe2000801142b */
[----:B------:R-:W-:Y:S01]  /*9100*/  ULDC.64 UR8, c[0x0][0x5d0] ;  /* 0x0001740000087ab9 */ /* 0x000fe20000000a00 */
[----:B------:R-:W-:Y:S02]  /*9110*/  USHF.L.U32 UR41, UR41, 0x8, URZ ;  /* 0x0000000829297899 */ /* 0x000fe4000800063f */
[----:B------:R-:W-:Y:S02]  /*9120*/  UIMAD UR4, UR10, UR8, URZ ;  /* 0x000000080a0472a4 */ /* 0x000fe4000f8e023f */
[----:B------:R-:W-:-:S02]  /*9130*/  UIADD3 UR39, UR44, UR39, URZ ;  /* 0x000000272c277290 */ /* 0x000fc4000fffe03f */
[----:B------:R-:W-:Y:S02]  /*9140*/  UIMAD UR4, UR43, UR9, UR4 ;  /* 0x000000092b0472a4 */ /* 0x000fe4000f8e0204 */
[----:B------:R-:W-:Y:S02]  /*9150*/  UISETP.GT.U32.AND UP1, UPT, UR39, 0x2, UPT ;  /* 0x000000022700788c */ /* 0x000fe4000bf24070 */
[----:B------:R-:W-:Y:S02]  /*9160*/  UISETP.GE.U32.AND UP2, UPT, UR44, 0x3, UPT ;  /* 0x000000032c00788c */ /* 0x000fe4000bf46070 */
[----:B------:R-:W-:Y:S01]  /*9170*/  UISETP.LT.U32.AND UP1, UPT, UR44, 0x3, UP1 ;  /* 0x000000032c00788c */ /* 0x000fe20008f21070 */
[--C-:B-1----:R-:W-:Y:S01]  /*9180*/  SHF.R.U32.HI R4, RZ, 0x7, R8.reuse ;  /* 0x00000007ff047819 */ /* 0x102fe20000011608 */
[----:B------:R-:W-:Y:S01]  /*9190*/  IMAD.SHL.U32 R18, R8, 0x2, RZ ;  /* 0x0000000208127824 */ /* 0x000fe200078e00ff */
[----:B------:R-:W-:Y:S02]  /*91a0*/  SHF.R.U32.HI R5, RZ, 0x2, R8 ;  /* 0x00000002ff057819 */ /* 0x000fe40000011608 */
[----:B------:R-:W-:-:S02]  /*91b0*/  LOP3.LUT R4, R4, 0x1, RZ, 0xc0, !PT ;  /* 0x0000000104047812 */ /* 0x000fc400078ec0ff */
[----:B------:R-:W-:Y:S02]  /*91c0*/  LOP3.LUT R6, R8, 0x60, RZ, 0xc0, !PT ;  /* 0x0000006008067812 */ /* 0x000fe400078ec0ff */
[----:B------:R-:W-:Y:S01]  /*91d0*/  LOP3.LUT R5, R5, 0x7, RZ, 0xc0, !PT ;  /* 0x0000000705057812 */ /* 0x000fe200078ec0ff */
[----:B------:R-:W-:Y:S01]  /*91e0*/  IMAD.SHL.U32 R3, R4, 0x40, RZ ;  /* 0x0000004004037824 */ /* 0x000fe200078e00ff */
[----:B------:R-:W-:Y:S02]  /*91f0*/  LOP3.LUT R18, R18, 0x6, RZ, 0xc0, !PT ;  /* 0x0000000612127812 */ /* 0x000fe400078ec0ff */
[----:B------:R-:W-:Y:S02]  /*9200*/  SHF.R.U32.HI R6, RZ, 0x1, R6 ;  /* 0x00000001ff067819 */ /* 0x000fe40000011606 */
[--C-:B------:R-:W-:Y:S02]  /*9210*/  LOP3.LUT R3, R3, 0x40, R5.reuse, 0xe2, !PT ;  /* 0x0000004003037812 */ /* 0x100fe400078ee205 */
[----:B------:R-:W-:Y:S01]  /*9220*/  PRMT R18, R18, R19, UR42 ;  /* 0x0000002a12127e16 */ /* 0x000fe20008000013 */
[----:B------:R-:W-:Y:S01]  /*9230*/  USHF.L.U32 UR42, UR42, 0x8, URZ ;  /* 0x000000082a2a7899 */ /* 0x000fe2000800063f */
[----:B0-----:R-:W-:-:S02]  /*9240*/  IADD3 R0, RZ, -R6, -R5 ;  /* 0x80000006ff007210 */ /* 0x001fc40007ffe805 */
[----:B------:R-:W-:Y:S01]  /*9250*/  LOP3.LUT R3, R3, UR6, R6, 0xfe, !PT ;  /* 0x0000000603037c12 */ /* 0x000fe2000f8efe06 */
[----:B------:R-:W-:Y:S01]  /*9260*/  IMAD.U32 R6, RZ, RZ, UR8 ;  /* 0x00000008ff067e24 */ /* 0x000fe2000f8e00ff */
[----:B------:R-:W-:Y:S01]  /*9270*/  SHF.R.S32.HI R19, RZ, 0x1f, R18 ;  /* 0x0000001fff137819 */ /* 0x000fe20000011412 */
[----:B------:R-:W-:Y:S01]  /*9280*/  ULDC UR8, c[0x0][0x284] ;  /* 0x0000a10000087ab9 */ /* 0x000fe20000000800 */
[----:B------:R-:W-:Y:S01]  /*9290*/  IMAD R0, R4, -0x40, R0 ;  /* 0xffffffc004007824 */ /* 0x000fe200078e0200 */
[----:B------:R-:W-:Y:S01]  /*92a0*/  MOV R5, 0xfffffffe ;  /* 0xfffffffe00057802 */ /* 0x000fe20000000f00 */
[----:B------:R-:W-:Y:S02]  /*92b0*/  IMAD.U32 R158, RZ, RZ, UR8 ;  /* 0x00000008ff9e7e24 */ /* 0x000fe4000f8e00ff */
[----:B------:R-:W-:-:S03]  /*92c0*/  IMAD.WIDE.U32 R6, R6, UR43, R18 ;  /* 0x0000002b06067c25 */ /* 0x000fc6000f8e0012 */
[----:B------:R-:W-:Y:S01]  /*92d0*/  IADD3 R158, R158, -UR41, R0 ;  /* 0x800000299e9e7c10 */ /* 0x000fe2000fffe000 */
[----:B------:R-:W-:Y:S01]  /*92e0*/  VIADD R7, R7, UR4 ;  /* 0x0000000407077c36 */ /* 0x000fe20008000000 */
[----:B------:R-:W-:Y:S01]  /*92f0*/  ULDC UR4, c[0x0][0x288] ;  /* 0x0000a20000047ab9 */ /* 0x000fe20000000800 */
[----:B------:R-:W-:Y:S01]  /*9300*/  LOP3.LUT R0, R8, 0x3, RZ, 0xc0, !PT ;  /* 0x0000000308007812 */ /* 0x000fe200078ec0ff */
[----:B------:R-:W-:-:S04]  /*9310*/  UISETP.GE.AND UP0, UPT, UR42, UR4, UPT ;  /* 0x000000042a00728c */ /* 0x000fc8000bf06270 */
[----:B------:R-:W-:Y:S01]  /*9320*/  UISETP.GE.OR UP0, UPT, UR41, UR8, UP0 ;  /* 0x000000082900728c */ /* 0x000fe20008706670 */
[----:B------:R-:W-:Y:S01]  /*9330*/  IMAD R0, R0, R5, UR4 ;  /* 0x0000000400007e24 */ /* 0x000fe2000f8e0205 */
[----:B------:R-:W-:Y:S02]  /*9340*/  UIMAD.WIDE.U32 UR4, UR39, -0x55555555, URZ ;  /* 0xaaaaaaab270478a5 */ /* 0x000fe4000f8e003f */
[----:B------:R-:W-:Y:S01]  /*9350*/  USEL UR8, URZ, 0x1, !UP1 ;  /* 0x000000013f087887 */ /* 0x000fe2000c800000 */
[----:B------:R-:W-:Y:S01]  /*9360*/  VIADD R0, R0, -UR42 ;  /* 0x8000002a00007c36 */ /* 0x000fe20008000000 */
[----:B------:R-:W-:Y:S01]  /*9370*/  PLOP3.LUT P0, PT, PT, PT, UP0, 0x80, 0x0 ;  /* 0x000000000000781c */ /* 0x000fe20003f0f008 */
[----:B------:R-:W-:Y:S02]  /*9380*/  USHF.R.U32.HI UR4, URZ, 0x1, UR5 ;  /* 0x000000013f047899 */ /* 0x000fe40008011605 */
[----:B------:R-:W-:Y:S02]  /*9390*/  ULOP3.LUT UR38, UR38, UR8, URZ, 0x3c, !UPT ;  /* 0x0000000826267292 */ /* 0x000fe4000f8e3c3f */
[----:B------:R-:W-:-:S02]  /*93a0*/  UIMAD UR39, UR4, -0x3, UR39 ;  /* 0xfffffffd042778a4 */ /* 0x000fc4000f8e0227 */
[----:B------:R-:W-:Y:S01]  /*93b0*/  @UP2 ULOP3.LUT UR38, UR38, 0x1, UR4, 0x78, !UPT ;  /* 0x0000000126262892 */ /* 0x000fe2000f8e7804 */
[----:B------:R-:W-:-:S05]  /*93c0*/  UMOV UR41, 0xffffffff ;  /* 0xffffffff00297882 */ /* 0x000fca0000000000 */
[----:B------:R-:W-:Y:S06]  /*93d0*/  @P0 BRA `(.L_x_34) ;  /* 0x000000fc00a00947 */ /* 0x000fec0003800000 */
[----:B------:R-:W-:Y:S01]  /*93e0*/  FSETP.NEU.AND P0, PT, R16, RZ, PT ;  /* 0x000000ff1000720b */ /* 0x000fe20003f0d000 */
[----:B------:R-:W-:Y:S01]  /*93f0*/  ULDC.64 UR8, c[0x0][0x5c8] ;  /* 0x0001720000087ab9 */ /* 0x000fe20000000a00 */
[----:B------:R-:W-:Y:S01]  /*9400*/  ISETP.GT.AND P3, PT, R158, RZ, PT ;  /* 0x000000ff9e00720c */ /* 0x000fe20003f64270 */
[----:B------:R-:W-:Y:S01]  /*9410*/  UIMAD UR4, UR7, UR8, URZ ;  /* 0x00000008070472a4 */ /* 0x000fe2000f8e023f */
[----:B------:R-:W-:Y:S01]  /*9420*/  IMAD.U32 R10, RZ, RZ, UR9 ;  /* 0x00000009ff0a7e24 */ /* 0x000fe2000f8e00ff */
[----:B------:R-:W-:Y:S01]  /*9430*/  BSSY B0, `(.L_x_34) ;  /* 0x0000fe2000007945 */ /* 0x000fe20003800000 */
[----:B------:R-:W-:Y:S01]  /*9440*/  IMAD.WIDE.U32 R6, R3, UR8, R6 ;  /* 0x0000000803067c25 */ /* 0x000fe2000f8e0006 */
[----:B------:R-:W-:-:S03]  /*9450*/  ISETP.GT.AND P1, PT, R0, RZ, P3 ;  /* 0x000000ff0000720c */ /* 0x000fc60001f24270 */
[----:B------:R-:W-:-:S04]  /*9460*/  IMAD R10, R3, R10, UR4 ;  /* 0x00000004030a7e24 */ /* 0x000fc8000f8e020a */
[----:B------:R-:W-:Y:S01]  /*9470*/  IMAD.IADD R10, R7, 0x1, R10 ;  /* 0x00000001070a7824 */ /* 0x000fe200078e020a */
[----:B------:R-:W-:Y:S06]  /*9480*/  @!P0 BRA `(.L_x_35) ;  /* 0x000000ac003c8947 */ /* 0x000fec0003800000 */
[----:B------:R-:W0:Y:S01]  /*9490*/  LDC.64 R22, c[0x0][0x5b8] ;  /* 0x00016e00ff167b82 */ /* 0x000e220000000a00 */
[----:B------:R-:W2:Y:S01]  /*94a0*/  LDL.LU R11, [R1] ;  /* 0x00000000010b7983 */ /* 0x000ea20000300800 */
[----:B------:R-:W-:-:S06]  /*94b0*/  ULDC.64 UR4, c[0x0][0x5c0] ;  /* 0x0001700000047ab9 */ /* 0x000fcc0000000a00 */
[----:B------:R-:W1:Y:S08]  /*94c0*/  LDC.64 R14, c[0x0][0x5b0] ;  /* 0x00016c00ff0e7b82 */ /* 0x000e700000000a00 */
[----:B------:R-:W3:Y:S01]  /*94d0*/  LDC.64 R12, c[0x0][0x5a8] ;  /* 0x00016a00ff0c7b82 */ /* 0x000ee20000000a00 */
[C---:B0-----:R-:W-:Y:S02]  /*94e0*/  IMAD R159, R22.reuse, UR10, RZ ;  /* 0x0000000a169f7c24 */ /* 0x041fe4000f8e02ff */
[----:B------:R-:W-:-:S04]  /*94f0*/  IMAD.WIDE.U32 R154, R22, UR43, R18 ;  /* 0x0000002b169a7c25 */ /* 0x000fc8000f8e0012 */
[----:B------:R-:W-:Y:S02]  /*9500*/  IMAD R159, R23, UR43, R159 ;  /* 0x0000002b179f7c24 */ /* 0x000fe4000f8e029f */
[----:B-1----:R-:W-:Y:S02]  /*9510*/  IMAD R153, R14, UR7, RZ ;  /* 0x000000070e997c24 */ /* 0x002fe4000f8e02ff */
[----:B------:R-:W-:Y:S02]  /*9520*/  IMAD.IADD R21, R155, 0x1, R159 ;  /* 0x000000019b157824 */ /* 0x000fe400078e029f */
[----:B------:R-:W-:Y:S02]  /*9530*/  IMAD.MOV.U32 R20, RZ, RZ, R154 ;  /* 0x000000ffff147224 */ /* 0x000fe400078e009a */
[C---:B------:R-:W-:Y:S02]  /*9540*/  IMAD R153, R3.reuse, R15, R153 ;  /* 0x0000000f03997224 */ /* 0x040fe400078e0299 */
[----:B------:R-:W-:-:S04]  /*9550*/  IMAD.WIDE.U32 R4, R3, R14, R20 ;  /* 0x0000000e03047225 */ /* 0x000fc800078e0014 */
[----:B------:R-:W-:Y:S01]  /*9560*/  IMAD.IADD R5, R5, 0x1, R153 ;  /* 0x0000000105057824 */ /* 0x000fe200078e0299 */
[----:B---3--:R-:W-:-:S04]  /*9570*/  LEA R8, P0, R4, R12, 0x2 ;  /* 0x0000000c04087211 */ /* 0x008fc800078010ff */
[----:B------:R-:W-:-:S05]  /*9580*/  LEA.HI.X R9, R4, R13, R5, 0x2, P0 ;  /* 0x0000000d04097211 */ /* 0x000fca00000f1405 */
[----:B------:R-:W3:Y:S01]  /*9590*/  @P1 LDG.E.LTC128B R23, desc[UR36][R8.64] ;  /* 0x0000002408171981 */ /* 0x000ee2000c1e1920 */
[C---:B------:R-:W-:Y:S01]  /*95a0*/  LEA R4, P0, R6.reuse, UR4, 0x2 ;  /* 0x0000000406047c11 */ /* 0x040fe2000f8010ff */
[----:B------:R-:W-:Y:S03]  /*95b0*/  BSSY B1, `(.L_x_36) ;  /* 0x0000010000017945 */ /* 0x000fe60003800000 */
[----:B------:R-:W-:Y:S02]  /*95c0*/  LEA.HI.X R5, R6, UR5, R10, 0x2, P0 ;  /* 0x0000000506057c11 */ /* 0x000fe400080f140a */
[----:B---3--:R-:W-:-:S05]  /*95d0*/  LOP3.LUT R7, R23, 0xffffe000, RZ, 0xc0, !PT ;  /* 0xffffe00017077812 */ /* 0x008fca00078ec0ff */
[----:B------:R-:W-:-:S04]  /*95e0*/  FMUL R7, R7, R16 ;  /* 0x0000001007077220 */ /* 0x000fc80000400000 */
[----:B--2---:R-:W-:-:S05]  /*95f0*/  FFMA R7, R11, R2, R7 ;  /* 0x000000020b077223 */ /* 0x004fca0000000007 */
[----:B------:R-:W-:-:S05]  /*9600*/  F2FP.TF32.F32.PACK_B R7, R7 ;  /* 0x00000007ff07723e */ /* 0x000fca00024050ff */
[----:B------:R0:W-:Y:S02]  /*9610*/  @P1 STG.E desc[UR36][R4.64], R7 ;  /* 0x0000000704001986 */ /* 0x0001e4000c101924 */
[----:B0-----:R-:W-:-:S04]  /*9620*/  IMAD.WIDE.U32 R6, R3, R14, R18 ;  /* 0x0000000e03067225 */ /* 0x001fc800078e0012 */
[----:B------:R-:W-:Y:S02]  /*9630*/  IMAD.IADD R7, R153, 0x1, R7 ;  /* 0x0000000199077824 */ /* 0x000fe400078e0207 */
[----:B------:R-:W-:-:S04]  /*9640*/  IMAD.WIDE.U32 R6, R22, UR43, R6 ;  /* 0x0000002b16067c25 */ /* 0x000fc8000f8e0006 */
[----:B------:R-:W-:Y:S01]  /*9650*/  IMAD.IADD R7, R159, 0x1, R7 ;  /* 0x000000019f077824 */ /* 0x000fe200078e0207 */
[----:B------:R-:W-:-:S04]  /*9660*/  LEA R10, P0, R6, R12, 0x2 ;  /* 0x0000000c060a7211 */ /* 0x000fc800078010ff */
[----:B------:R-:W-:Y:S02]  /*9670*/  LEA.HI.X R11, R6, R13, R7, 0x2, P0 ;  /* 0x0000000d060b7211 */ /* 0x000fe400000f1407 */
[----:B------:R-:W-:-:S13]  /*9680*/  ISETP.GT.AND P0, PT, R0, 0x1, P3 ;  /* 0x000000010000780c */ /* 0x000fda0001f04270 */
[----:B------:R-:W-:Y:S05]  /*9690*/  @!P0 BRA `(.L_x_37) ;  /* 0x0000000000048947 */ /* 0x000fea0003800000 */
[----:B------:R0:W5:Y:S02]  /*96a0*/  LDG.E.LTC128B R23, desc[UR36][R10.64+0x4] ;  /* 0x000004240a177981 */ /* 0x000164000c1e1920 */
.L_x_37:
[----:B------:R-:W-:Y:S05]  /*96b0*/  BSYNC B1 ;  /* 0x0000000000017941 */ /* 0x000fea0003800000 */
.L_x_36:
[----:B------:R-:W2:Y:S01]  /*96c0*/  LDL.LU R7, [R1+0x4] ;  /* 0x0000040001077983 */ /* 0x000ea20000300800 */
[----:B-----5:R-:W-:Y:S01]  /*96d0*/  LOP3.LUT R6, R23, 0xffffe000, RZ, 0xc0, !PT ;  /* 0xffffe00017067812 */ /* 0x020fe200078ec0ff */
[C---:B------:R-:W-:Y:S01]  /*96e0*/  IMAD.SHL.U32 R156, R14.reuse, 0x8, RZ ;  /* 0x000000080e9c7824 */ /* 0x040fe200078e00ff */
[----:B------:R-:W-:Y:S01]  /*96f0*/  SHF.L.U64.HI R157, R14, 0x3, R15 ;  /* 0x000000030e9d7819 */ /* 0x000fe2000001020f */
[----:B------:R-:W3:Y:S02]  /*9700*/  LDL.LU R160, [R1+0x8] ;  /* 0x0000080001a07983 */ /* 0x000ee40000300800 */
[----:B------:R-:W-:-:S04]  /*9710*/  FMUL R6, R6, R16 ;  /* 0x0000001006067220 */ /* 0x000fc80000400000 */
[----:B--2---:R-:W-:-:S05]  /*9720*/  FFMA R6, R7, R2, R6 ;  /* 0x0000000207067223 */ /* 0x004fca0000000006 */
[----:B------:R-:W-:-:S05]  /*9730*/  F2FP.TF32.F32.PACK_B R6, R6 ;  /* 0x00000006ff06723e */ /* 0x000fca00024050ff */
[----:B------:R1:W-:Y:S01]  /*9740*/  @P0 STG.E desc[UR36][R4.64+0x4], R6 ;  /* 0x0000040604000986 */ /* 0x0003e2000c101924 */
[----:B------:R-:W-:-:S04]  /*9750*/  ISETP.GT.AND P0, PT, R158, 0x8, PT ;  /* 0x000000089e00780c */ /* 0x000fc80003f04270 */
[----:B------:R-:W-:Y:S01]  /*9760*/  ISETP.GT.AND P1, PT, R0, RZ, P0 ;  /* 0x000000ff0000720c */ /* 0x000fe20000724270 */
[----:B-1----:R-:W-:-:S04]  /*9770*/  IMAD.WIDE.U32 R6, R3, R14, R156 ;  /* 0x0000000e03067225 */ /* 0x002fc800078e009c */
[----:B------:R-:W-:Y:S01]  /*9780*/  IMAD.IADD R153, R153, 0x1, R7 ;  /* 0x0000000199997824 */ /* 0x000fe200078e0207 */
[----:B------:R-:W-:-:S05]  /*9790*/  IADD3 R7, P2, R154, R6, RZ ;  /* 0x000000069a077210 */ /* 0x000fca0007f5e0ff */
[----:B------:R-:W-:Y:S01]  /*97a0*/  IMAD.X R9, R153, 0x1, R21, P2 ;  /* 0x0000000199097824 */ /* 0x000fe200010e0615 */
[----:B------:R-:W-:-:S04]  /*97b0*/  LEA R8, P2, R7, R12, 0x2 ;  /* 0x0000000c07087211 */ /* 0x000fc800078410ff */
[----:B------:R-:W-:-:S05]  /*97c0*/  LEA.HI.X R9, R7, R13, R9, 0x2, P2 ;  /* 0x0000000d07097211 */ /* 0x000fca00010f1409 */
[----:B------:R1:W2:Y:S01]  /*97d0*/  @P1 LDG.E.LTC128B R23, desc[UR36][R8.64] ;  /* 0x0000002408171981 */ /* 0x0002a2000c1e1920 */
[----:B------:R-:W-:Y:S01]  /*97e0*/  IADD3 R6, P2, R18, R6, RZ ;  /* 0x0000000612067210 */ /* 0x000fe20007f5e0ff */
[----:B------:R-:W-:Y:S01]  /*97f0*/  IMAD.U32 R161, RZ, RZ, UR8 ;  /* 0x00000008ffa17e24 */ /* 0x000fe2000f8e00ff */
[----:B------:R-:W-:Y:S01]  /*9800*/  ISETP.GT.AND P4, PT, R0, 0x1, P0 ;  /* 0x000000010000780c */ /* 0x000fe20000784270 */
[----:B------:R-:W-:Y:S02]  /*9810*/  BSSY B1, `(.L_x_38) ;  /* 0x0000013000017945 */ /* 0x000fe40003800000 */
[----:B------:R-:W-:Y:S02]  /*9820*/  IMAD.X R7, R19, 0x1, R153, P2 ;  /* 0x0000000113077824 */ /* 0x000fe400010e0699 */
[----:B------:R-:W-:Y:S02]  /*9830*/  IMAD.SHL.U32 R161, R161, 0x20, RZ ;  /* 0x00000020a1a17824 */ /* 0x000fe400078e00ff */
[----:B------:R-:W-:-:S05]  /*9840*/  IMAD.WIDE.U32 R6, R22, UR43, R6 ;  /* 0x0000002b16067c25 */ /* 0x000fca000f8e0006 */
[----:B------:R-:W-:Y:S02]  /*9850*/  IADD3 R7, R159, R7, RZ ;  /* 0x000000079f077210 */ /* 0x000fe40007ffe0ff */
[----:B-1----:R-:W-:-:S04]  /*9860*/  LEA R8, P2, R6, R12, 0x2 ;  /* 0x0000000c06087211 */ /* 0x002fc800078410ff */
[----:B------:R-:W-:Y:S01]  /*9870*/  LEA.HI.X R9, R6, R13, R7, 0x2, P2 ;  /* 0x0000000d06097211 */ /* 0x000fe200010f1407 */
[----:B------:R-:W-:Y:S01]  /*9880*/  IMAD.U32 R6, RZ, RZ, UR8 ;  /* 0x00000008ff067e24 */ /* 0x000fe2000f8e00ff */
[----:B--2---:R-:W-:-:S05]  /*9890*/  LOP3.LUT R153, R23, 0xffffe000, RZ, 0xc0, !PT ;  /* 0xffffe00017997812 */ /* 0x004fca00078ec0ff */
[----:B------:R-:W-:-:S04]  /*98a0*/  FMUL R153, R153, R16 ;  /* 0x0000001099997220 */ /* 0x000fc80000400000 */
[----:B---3--:R-:W-:Y:S01]  /*98b0*/  FFMA R153, R160, R2, R153 ;  /* 0x00000002a0997223 */ /* 0x008fe20000000099 */
[----:B------:R-:W-:-:S04]  /*98c0*/  IMAD.U32 R160, RZ, RZ, UR9 ;  /* 0x00000009ffa07e24 */ /* 0x000fc8000f8e00ff */
[----:B------:R-:W-:Y:S02]  /*98d0*/  F2FP.TF32.F32.PACK_B R153, R153 ;  /* 0x00000099ff99723e */ /* 0x000fe400024050ff */
[----:B------:R-:W-:Y:S02]  /*98e0*/  SHF.L.U64.HI R160, R6, 0x5, R160 ;  /* 0x0000000506a07819 */ /* 0x000fe400000102a0 */
[----:B------:R-:W-:-:S05]  /*98f0*/  IADD3 R6, P2, R161, R4, RZ ;  /* 0x00000004a1067210 */ /* 0x000fca0007f5e0ff */
[----:B------:R-:W-:-:S05]  /*9900*/  IMAD.X R7, R160, 0x1, R5, P2 ;  /* 0x00000001a0077824 */ /* 0x000fca00010e0605 */
[----:B------:R1:W-:Y:S01]  /*9910*/  @P1 STG.E desc[UR36][R6.64], R153 ;  /* 0x0000009906001986 */ /* 0x0003e2000c101924 */
[----:B------:R-:W-:Y:S05]  /*9920*/  @!P4 BRA `(.L_x_39) ;  /* 0x000000000004c947 */ /* 0x000fea0003800000 */
[----:B------:R2:W5:Y:S02]  /*9930*/  LDG.E.LTC128B R23, desc[UR36][R8.64+0x4] ;  /* 0x0000042408177981 */ /* 0x000564000c1e1920 */
.L_x_39:
[----:B------:R-:W-:Y:S05]  /*9940*/  BSYNC B1 ;  /* 0x0000000000017941 */ /* 0x000fea0003800000 */
.L_x_38:
[----:B------:R-:W3:Y:S01]  /*9950*/  LDL.LU R162, [R1+0xc] ;  /* 0x00000c0001a27983 */ /* 0x000ee20000300800 */
[----:B-1---5:R-:W-:Y:S01]  /*9960*/  LOP3.LUT R153, R23, 0xffffe000, RZ, 0xc0, !PT ;  /* 0xffffe00017997812 */ /* 0x022fe200078ec0ff */
[----:B------:R-:W-:Y:S01]  /*9970*/  BSSY B1, `(.L_x_40) ;  /* 0x0000009000017945 */ /* 0x000fe20003800000 */
[----:B------:R-:W-:-:S03]  /*9980*/  ISETP.GT.AND P1, PT, R0, 0x8, P3 ;  /* 0x000000080000780c */ /* 0x000fc60001f24270 */
[----:B------:R-:W-:-:S04]  /*9990*/  FMUL R153, R153, R16 ;  /* 0x0000001099997220 */ /* 0x000fc80000400000 */
[----:B---3--:R-:W-:-:S05]  /*99a0*/  FFMA R153, R162, R2, R153 ;  /* 0x00000002a2997223 */ /* 0x008fca0000000099 */
[----:B------:R-:W-:-:S05]  /*99b0*/  F2FP.TF32.F32.PACK_B R153, R153 ;  /* 0x00000099ff99723e */ /* 0x000fca00024050ff */
[----:B------:R1:W-:Y:S02]  /*99c0*/  @P4 STG.E desc[UR36][R6.64+0x4], R153 ;  /* 0x0000049906004986 */ /* 0x0003e4000c101924 */
[----:B-1----:R-:W-:Y:S01]  /*99d0*/  IMAD.MOV.U32 R153, RZ, RZ, R23 ;  /* 0x000000ffff997224 */ /* 0x002fe200078e0017 */
[----:B------:R-:W-:Y:S06]  /*99e0*/  @!P1 BRA `(.L_x_41) ;  /* 0x0000000000049947 */ /* 0x000fec0003800000 */
[----:B------:R1:W5:Y:S02]  /*99f0*/  LDG.E.LTC128B R153, desc[UR36][R10.64+0x20] ;  /* 0x000020240a997981 */ /* 0x000364000c1e1920 */
.L_x_41:
[----:B------:R-:W-:Y:S05]  /*9a00*/  BSYNC B1 ;  /* 0x0000000000017941 */ /* 0x000fea0003800000 */
.L_x_40:
[----:B------:R-:W3:Y:S01]  /*9a10*/  LDL.LU R162, [R1+0x10] ;  /* 0x0000100001a27983 */ /* 0x000ee20000300800 */
[----:B-----5:R-:W-:Y:S01]  /*9a20*/  LOP3.LUT R23, R153, 0xffffe000, RZ, 0xc0, !PT ;  /* 0xffffe00099177812 */ /* 0x020fe200078ec0ff */
[----:B------:R-:W-:Y:S01]  /*9a30*/  BSSY B1, `(.L_x_42) ;  /* 0x0000008000017945 */ /* 0x000fe20003800000 */
[----:B------:R-:W-:-:S03]  /*9a40*/  ISETP.GT.AND P2, PT, R0, 0x9, P3 ;  /* 0x000000090000780c */ /* 0x000fc60001f44270 */
[----:B------:R-:W-:-:S04]  /*9a50*/  FMUL R23, R23, R16 ;  /* 0x0000001017177220 */ /* 0x000fc80000400000 */
[----:B---3--:R-:W-:-:S05]  /*9a60*/  FFMA R23, R162, R2, R23 ;  /* 0x00000002a2177223 */ /* 0x008fca0000000017 */
[----:B------:R-:W-:-:S05]  /*9a70*/  F2FP.TF32.F32.PACK_B R23, R23 ;  /* 0x00000017ff17723e */ /* 0x000fca00024050ff */
[----:B------:R3:W-:Y:S01]  /*9a80*/  @P1 STG.E desc[UR36][R4.64+0x20], R23 ;  /* 0x0000201704001986 */ /* 0x0007e2000c101924 */
[----:B------:R-:W-:Y:S05]  /*9a90*/  @!P2 BRA `(.L_x_43) ;  /* 0x000000000004a947 */ /* 0x000fea0003800000 */
[----:B------:R4:W5:Y:S02]  /*9aa0*/  LDG.E.LTC128B R153, desc[UR36][R10.64+0x24] ;  /* 0x000024240a997981 */ /* 0x000964000c1e1920 */
.L_x_43:
[----:B------:R-:W-:Y:S05]  /*9ab0*/  BSYNC B1 ;  /* 0x0000000000017941 */ /* 0x000fea0003800000 */
.L_x_42:
[----:B------:R-:W2:Y:S01]  /*9ac0*/  LDL.LU R162, [R1+0x14] ;  /* 0x0000140001a27983 */ /* 0x000ea20000300800 */
[----:B---3-5:R-:W-:Y:S01]  /*9ad0*/  LOP3.LUT R23, R153, 0xffffe000, RZ, 0xc0, !PT ;  /* 0xffffe00099177812 */ /* 0x028fe200078ec0ff */
[----:B------:R-:W-:Y:S01]  /*9ae0*/  BSSY B1, `(.L_x_44) ;  /* 0x0000008000017945 */ /* 0x000fe20003800000 */
[----:B------:R-:W-:-:S03]  /*9af0*/  ISETP.GT.AND P1, PT, R0, 0x8, P0 ;  /* 0x000000080000780c */ /* 0x000fc60000724270 */
[----:B------:R-:W-:-:S04]  /*9b00*/  FMUL R23, R23, R16 ;  /* 0x0000001017177220 */ /* 0x000fc80000400000 */
[----:B--2---:R-:W-:-:S05]  /*9b10*/  FFMA R23, R162, R2, R23 ;  /* 0x00000002a2177223 */ /* 0x004fca0000000017 */
[----:B------:R-:W-:-:S05]  /*9b20*/  F2FP.TF32.F32.PACK_B R23, R23 ;  /* 0x00000017ff17723e */ /* 0x000fca00024050ff */
[----:B------:R2:W-:Y:S01]  /*9b30*/  @P2 STG.E desc[UR36][R4.64+0x24], R23 ;  /* 0x0000241704002986 */ /* 0x0005e2000c101924 */
[----:B------:R-:W-:Y:S05]  /*9b40*/  @!P1 BRA `(.L_x_45) ;  /* 0x0000000000049947 */ /* 0x000fea0003800000 */
[----:B------:R3:W5:Y:S02]  /*9b50*/  LDG.E.LTC128B R153, desc[UR36][R8.64+0x20] ;  /* 0x0000202408997981 */ /* 0x000764000c1e1920 */
.L_x_45:
[----:B------:R-:W-:Y:S05]  /*9b60*/  BSYNC B1 ;  /* 0x0000000000017941 */ /* 0x000fea0003800000 */
.L_x_44:
[----:B------:R-:W4:Y:S01]  /*9b70*/  LDL.LU R162, [R1+0x18] ;  /* 0x0000180001a27983 */ /* 0x000f220000300800 */
[----:B--2--5:R-:W-:Y:S01]  /*9b80*/  LOP3.LUT R23, R153, 0xffffe000, RZ, 0xc0, !PT ;  /* 0xffffe00099177812 */ /* 0x024fe200078ec0ff */
[----:B------:R-:W-:Y:S01]  /*9b90*/  BSSY B1, `(.L_x_46) ;  /* 0x0000008000017945 */ /* 0x000fe20003800000 */
[----:B------:R-:W-:-:S03]  /*9ba0*/  ISETP.GT.AND P2, PT, R0, 0x9, P0 ;  /* 0x000000090000780c */ /* 0x000fc60000744270 */
[----:B------:R-:W-:-:S04]  /*9bb0*/  FMUL R23, R23, R16 ;  /* 0x0000001017177220 */ /* 0x000fc80000400000 */
[----:B----4-:R-:W-:-:S05]  /*9bc0*/  FFMA R23, R162, R2, R23 ;  /* 0x00000002a2177223 */ /* 0x010fca0000000017 */
[----:B------:R-:W-:-:S05]  /*9bd0*/  F2FP.TF32.F32.PACK_B R23, R23 ;  /* 0x00000017ff17723e */ /* 0x000fca00024050ff */
[----:B------:R2:W-:Y:S01]  /*9be0*/  @P1 STG.E desc[UR36][R6.64+0x20], R23 ;  /* 0x0000201706001986 */ /* 0x0005e2000c101924 */
[----:B------:R-:W-:Y:S05]  /*9bf0*/  @!P2 BRA `(.L_x_47) ;  /* 0x000000000004a947 */ /* 0x000fea0003800000 */
[----:B------:R4:W5:Y:S02]  /*9c00*/  LDG.E.LTC128B R153, desc[UR36][R8.64+0x24] ;  /* 0x0000242408997981 */ /* 0x000964000c1e1920 */
.L_x_47:
[----:B------:R-:W-:Y:S05]  /*9c10*/  BSYNC B1 ;  /* 0x0000000000017941 */ /* 0x000fea0003800000 */
.L_x_46:
[----:B------:R-:W3:Y:S01]  /*9c20*/  LDL.LU R162, [R1+0x1c] ;  /* 0x00001c0001a27983 */ /* 0x000ee20000300800 */
[----:B--2--5:R-:W-:Y:S01]  /*9c30*/  LOP3.LUT R23, R153, 0xffffe000, RZ, 0xc0, !PT ;  /* 0xffffe00099177812 */ /* 0x024fe200078ec0ff */
        /* <DEDUP_REMOVED lines=8> */
.L_x_49:
[----:B------:R-:W-:Y:S05]  /*9cc0*/  BSYNC B1 ;  /* 0x0000000000017941 */ /* 0x000fea0003800000 */
.L_x_48:
        /* <DEDUP_REMOVED lines=10> */
.L_x_51:
[----:B------:R-:W-:Y:S05]  /*9d70*/  BSYNC B1 ;  /* 0x0000000000017941 */ /* 0x000fea0003800000 */
.L_x_50:
        /* <DEDUP_REMOVED lines=10> */
.L_x_53:
[----:B------:R-:W-:Y:S05]  /*9e20*/  BSYNC B1 ;  /* 0x0000000000017941 */ /* 0x000fea0003800000 */
.L_x_52:
        /* <DEDUP_REMOVED lines=10> */
.L_x_55:
[----:B------:R-:W-:Y:S05]  /*9ed0*/  BSYNC B1 ;  /* 0x0000000000017941 */ /* 0x000fea0003800000 */
.L_x_54:
        /* <DEDUP_REMOVED lines=10> */
.L_x_57:
[----:B------:R-:W-:Y:S05]  /*9f80*/  BSYNC B1 ;  /* 0x0000000000017941 */ /* 0x000fea0003800000 */
.L_x_56:
        /* <DEDUP_REMOVED lines=10> */
.L_x_59:
[----:B------:R-:W-:Y:S05]  /*a030*/  BSYNC B1 ;  /* 0x0000000000017941 */ /* 0x000fea0003800000 */
.L_x_58:
        /* <DEDUP_REMOVED lines=10> */
.L_x_61:
[----:B------:R-:W-:Y:S05]  /*a0e0*/  BSYNC B1 ;  /* 0x0000000000017941 */ /* 0x000fea0003800000 */
.L_x_60:
        /* <DEDUP_REMOVED lines=10> */
.L_x_63:
[----:B------:R-:W-:Y:S05]  /*a190*/  BSYNC B1 ;  /* 0x0000000000017941 */ /* 0x000fea0003800000 */
.L_x_62:
        /* <DEDUP_REMOVED lines=10> */
.L_x_65:
[----:B------:R-:W-:Y:S05]  /*a240*/  BSYNC B1 ;  /* 0x0000000000017941 */ /* 0x000fea0003800000 */
.L_x_64:
        /* <DEDUP_REMOVED lines=10> */
.L_x_67:
[----:B------:R-:W-:Y:S05]  /*a2f0*/  BSYNC B1 ;  /* 0x0000000000017941 */ /* 0x000fea0003800000 */
.L_x_66:
        /* <DEDUP_REMOVED lines=10> */
.L_x_69:
[----:B------:R-:W-:Y:S05]  /*a3a0*/  BSYNC B1 ;  /* 0x0000000000017941 */ /* 0x000fea0003800000 */
.L_x_68:
        /* <DEDUP_REMOVED lines=10> */
.L_x_71:
[----:B------:R-:W-:Y:S05]  /*a450*/  BSYNC B1 ;  /* 0x0000000000017941 */ /* 0x000fea0003800000 */
.L_x_70:
        /* <DEDUP_REMOVED lines=10> */
.L_x_73:
[----:B------:R-:W-:Y:S05]  /*a500*/  BSYNC B1 ;  /* 0x0000000000017941 */ /* 0x000fea0003800000 */
.L_x_72:
        /* <DEDUP_REMOVED lines=10> */
.L_x_75:
[----:B------:R-:W-:Y:S05]  /*a5b0*/  BSYNC B1 ;  /* 0x0000000000017941 */ /* 0x000fea0003800000 */
.L_x_74:
        /* <DEDUP_REMOVED lines=10> */
.L_x_77:
[----:B------:R-:W-:Y:S05]  /*a660*/  BSYNC B1 ;  /* 0x0000000000017941 */ /* 0x000fea0003800000 */
.L_x_76:
        /* <DEDUP_REMOVED lines=10> */
.L_x_79:
[----:B------:R-:W-:Y:S05]  /*a710*/  BSYNC B1 ;  /* 0x0000000000017941 */ /* 0x000fea0003800000 */
.L_x_78:
        /* <DEDUP_REMOVED lines=10> */
.L_x_81:
[----:B------:R-:W-:Y:S05]  /*a7c0*/  BSYNC B1 ;  /* 0x0000000000017941 */ /* 0x000fea0003800000 */
.L_x_80:
        /* <DEDUP_REMOVED lines=10> */
.L_x_83:
[----:B------:R-:W-:Y:S05]  /*a870*/  BSYNC B1 ;  /* 0x0000000000017941 */ /* 0x000fea0003800000 */
.L_x_82:
        /* <DEDUP_REMOVED lines=10> */
.L_x_85:
[----:B------:R-:W-:Y:S05]  /*a920*/  BSYNC B1 ;  /* 0x0000000000017941 */ /* 0x000fea0003800000 */
.L_x_84:
        /* <DEDUP_REMOVED lines=10> */
.L_x_87:
[----:B------:R-:W-:Y:S05]  /*a9d0*/  BSYNC B1 ;  /* 0x0000000000017941 */ /* 0x000fea0003800000 */
.L_x_86:
        /* <DEDUP_REMOVED lines=10> */
.L_x_89:
[----:B------:R-:W-:Y:S05]  /*aa80*/  BSYNC B1 ;  /* 0x0000000000017941 */ /* 0x000fea0003800000 */
.L_x_88:
        /* <DEDUP_REMOVED lines=10> */
.L_x_91:
[----:B------:R-:W-:Y:S05]  /*ab30*/  BSYNC B1 ;  /* 0x0000000000017941 */ /* 0x000fea0003800000 */
.L_x_90:
        /* <DEDUP_REMOVED lines=10> */
.L_x_93:
[----:B------:R-:W-:Y:S05]  /*abe0*/  BSYNC B1 ;  /* 0x0000000000017941 */ /* 0x000fea0003800000 */
.L_x_92:
        /* <DEDUP_REMOVED lines=10> */
.L_x_95:
[----:B------:R-:W-:Y:S05]  /*ac90*/  BSYNC B1 ;  /* 0x0000000000017941 */ /* 0x000fea0003800000 */
.L_x_94:
        /* <DEDUP_REMOVED lines=10> */
.L_x_97:
[----:B------:R-:W-:Y:S05]  /*ad40*/  BSYNC B1 ;  /* 0x0000000000017941 */ /* 0x000fea0003800000 */
.L_x_96:
        /* <DEDUP_REMOVED lines=10> */
.L_x_99:
[----:B------:R-:W-:Y:S05]  /*adf0*/  BSYNC B1 ;  /* 0x0000000000017941 */ /* 0x000fea0003800000 */
.L_x_98:
        /* <DEDUP_REMOVED lines=10> */
.L_x_101:
[----:B------:R-:W-:Y:S05]  /*aea0*/  BSYNC B1 ;  /* 0x0000000000017941 */ /* 0x000fea0003800000 */
.L_x_100:
        /* <DEDUP_REMOVED lines=10> */
.L_x_103:
[----:B------:R-:W-:Y:S05]  /*af50*/  BSYNC B1 ;  /* 0x0000000000017941 */ /* 0x000fea0003800000 */
.L_x_102:
        /* <DEDUP_REMOVED lines=10> */
.L_x_105:
[----:B------:R-:W-:Y:S05]  /*b000*/  BSYNC B1 ;  /* 0x0000000000017941 */ /* 0x000fea0003800000 */
.L_x_104:
        /* <DEDUP_REMOVED lines=10> */
.L_x_107:
[----:B------:R-:W-:Y:S05]  /*b0b0*/  BSYNC B1 ;  /* 0x0000000000017941 */ /* 0x000fea0003800000 */
.L_x_106:
        /* <DEDUP_REMOVED lines=10> */
.L_x_109:
[----:B------:R-:W-:Y:S05]  /*b160*/  BSYNC B1 ;  /* 0x0000000000017941 */ /* 0x000fea0003800000 */
.L_x_108:
        /* <DEDUP_REMOVED lines=10> */
.L_x_111:
[----:B------:R-:W-:Y:S05]  /*b210*/  BSYNC B1 ;  /* 0x0000000000017941 */ /* 0x000fea0003800000 */
.L_x_110:
        /* <DEDUP_REMOVED lines=10> */
.L_x_113:
[----:B------:R-:W-:Y:S05]  /*b2c0*/  BSYNC B1 ;  /* 0x0000000000017941 */ /* 0x000fea0003800000 */
.L_x_112:
        /* <DEDUP_REMOVED lines=10> */
.L_x_115:
[----:B------:R-:W-:Y:S05]  /*b370*/  BSYNC B1 ;  /* 0x0000000000017941 */ /* 0x000fea0003800000 */
.L_x_114:
        /* <DEDUP_REMOVED lines=10> */
.L_x_117:
[----:B------:R-:W-:Y:S05]  /*b420*/  BSYNC B1 ;  /* 0x0000000000017941 */ /* 0x000fea0003800000 */
.L_x_116:
        /* <DEDUP_REMOVED lines=10> */
.L_x_119:
[----:B------:R-:W-:Y:S05]  /*b4d0*/  BSYNC B1 ;  /* 0x0000000000017941 */ /* 0x000fea0003800000 */
.L_x_118:
        /* <DEDUP_REMOVED lines=10> */
.L_x_121:
[----:B------:R-:W-:Y:S05]  /*b580*/  BSYNC B1 ;  /* 0x0000000000017941 */ /* 0x000fea0003800000 */
.L_x_120:
        /* <DEDUP_REMOVED lines=10> */
.L_x_123:
[----:B------:R-:W-:Y:S05]  /*b630*/  BSYNC B1 ;  /* 0x0000000000017941 */ /* 0x000fea0003800000 */
.L_x_122:
        /* <DEDUP_REMOVED lines=10> */
.L_x_125:
[----:B------:R-:W-:Y:S05]  /*b6e0*/  BSYNC B1 ;  /* 0x0000000000017941 */ /* 0x000fea0003800000 */
.L_x_124:
        /* <DEDUP_REMOVED lines=10> */
.L_x_127:
[----:B------:R-:W-:Y:S05]  /*b790*/  BSYNC B1 ;  /* 0x0000000000017941 */ /* 0x000fea0003800000 */
.L_x_126:
        /* <DEDUP_REMOVED lines=10> */
.L_x_129:
[----:B------:R-:W-:Y:S05]  /*b840*/  BSYNC B1 ;  /* 0x0000000000017941 */ /* 0x000fea0003800000 */
.L_x_128:
        /* <DEDUP_REMOVED lines=10> */
.L_x_131:
[----:B------:R-:W-:Y:S05]  /*b8f0*/  BSYNC B1 ;  /* 0x0000000000017941 */ /* 0x000fea0003800000 */
.L_x_130:
        /* <DEDUP_REMOVED lines=10> */
.L_x_133:
[----:B------:R-:W-:Y:S05]  /*b9a0*/  BSYNC B1 ;  /* 0x0000000000017941 */ /* 0x000fea0003800000 */
.L_x_132:
        /* <DEDUP_REMOVED lines=10> */
.L_x_135:
[----:B------:R-:W-:Y:S05]  /*ba50*/  BSYNC B1 ;  /* 0x0000000000017941 */ /* 0x000fea0003800000 */
.L_x_134:
        /* <DEDUP_REMOVED lines=10> */
.L_x_137:
[----:B------:R-:W-:Y:S05]  /*bb00*/  BSYNC B1 ;  /* 0x0000000000017941 */ /* 0x000fea0003800000 */
.L_x_136:
        /* <DEDUP_REMOVED lines=10> */
.L_x_139:
[----:B------:R-:W-:Y:S05]  /*bbb0*/  BSYNC B1 ;  /* 0x0000000000017941 */ /* 0x000fea0003800000 */
.L_x_138:
        /* <DEDUP_REMOVED lines=10> */
.L_x_141:
[----:B------:R-:W-:Y:S05]  /*bc60*/  BSYNC B1 ;  /* 0x0000000000017941 */ /* 0x000fea0003800000 */
.L_x_140:
        /* <DEDUP_REMOVED lines=10> */
.L_x_143:
[----:B------:R-:W-:Y:S05]  /*bd10*/  BSYNC B1 ;  /* 0x0000000000017941 */ /* 0x000fea0003800000 */
.L_x_142:
        /* <DEDUP_REMOVED lines=10> */
.L_x_145:
[----:B------:R-:W-:Y:S05]  /*bdc0*/  BSYNC B1 ;  /* 0x0000000000017941 */ /* 0x000fea0003800000 */
.L_x_144:
        /* <DEDUP_REMOVED lines=10> */
.L_x_147:
[----:B------:R-:W-:Y:S05]  /*be70*/  BSYNC B1 ;  /* 0x0000000000017941 */ /* 0x000fea0003800000 */
.L_x_146:
        /* <DEDUP_REMOVED lines=10> */
.L_x_149:
[----:B------:R-:W-:Y:S05]  /*bf20*/  BSYNC B1 ;  /* 0x0000000000017941 */ /* 0x000fea0003800000 */
.L_x_148:
        /* <DEDUP_REMOVED lines=10> */
.L_x_151:
[----:B------:R-:W-:Y:S05]  /*bfd0*/  BSYNC B1 ;  /* 0x0000000000017941 */ /* 0x000fea0003800000 */
.L_x_150:
        /* <DEDUP_REMOVED lines=10> */
.L_x_153:
[----:B------:R-:W-:Y:S05]  /*c080*/  BSYNC B1 ;  /* 0x0000000000017941 */ /* 0x000fea0003800000 */
.L_x_152:
        /* <DEDUP_REMOVED lines=10> */
.L_x_155:
[----:B------:R-:W-:Y:S05]  /*c130*/  BSYNC B1 ;  /* 0x0000000000017941 */ /* 0x000fea0003800000 */
.L_x_154:
        /* <DEDUP_REMOVED lines=10> */
.L_x_157:
[----:B------:R-:W-:Y:S05]  /*c1e0*/  BSYNC B1 ;  /* 0x0000000000017941 */ /* 0x000fea0003800000 */
.L_x_156:
        /* <DEDUP_REMOVED lines=10> */
.L_x_159:
[----:B------:R-:W-:Y:S05]  /*c290*/  BSYNC B1 ;  /* 0x0000000000017941 */ /* 0x000fea0003800000 */
.L_x_158:
        /* <DEDUP_REMOVED lines=10> */
.L_x_161:
[----:B------:R-:W-:Y:S05]  /*c340*/  BSYNC B1 ;  /* 0x0000000000017941 */ /* 0x000fea0003800000 */
.L_x_160:
        /* <DEDUP_REMOVED lines=10> */
.L_x_163:
[----:B------:R-:W-:Y:S05]  /*c3f0*/  BSYNC B1 ;  /* 0x0000000000017941 */ /* 0x000fea0003800000 */
.L_x_162:
        /* <DEDUP_REMOVED lines=10> */
.L_x_165:
[----:B------:R-:W-:Y:S05]  /*c4a0*/  BSYNC B1 ;  /* 0x0000000000017941 */ /* 0x000fea0003800000 */
.L_x_164:
        /* <DEDUP_REMOVED lines=10> */
.L_x_167:
[----:B------:R-:W-:Y:S05]  /*c550*/  BSYNC B1 ;  /* 0x0000000000017941 */ /* 0x000fea0003800000 */
.L_x_166:
        /* <DEDUP_REMOVED lines=10> */
.L_x_169:
[----:B------:R-:W-:Y:S05]  /*c600*/  BSYNC B1 ;  /* 0x0000000000017941 */ /* 0x000fea0003800000 */
.L_x_168:
        /* <DEDUP_REMOVED lines=10> */
.L_x_171:
[----:B------:R-:W-:Y:S05]  /*c6b0*/  BSYNC B1 ;  /* 0x0000000000017941 */ /* 0x000fea0003800000 */
.L_x_170:
        /* <DEDUP_REMOVED lines=10> */
.L_x_173:
[----:B------:R-:W-:Y:S05]  /*c760*/  BSYNC B1 ;  /* 0x0000000000017941 */ /* 0x000fea0003800000 */
.L_x_172:
        /* <DEDUP_REMOVED lines=10> */
.L_x_175:
[----:B------:R-:W-:Y:S05]  /*c810*/  BSYNC B1 ;  /* 0x0000000000017941 */ /* 0x000fea0003800000 */
.L_x_174:
        /* <DEDUP_REMOVED lines=10> */
.L_x_177:
[----:B------:R-:W-:Y:S05]  /*c8c0*/  BSYNC B1 ;  /* 0x0000000000017941 */ /* 0x000fea0003800000 */
.L_x_176:
        /* <DEDUP_REMOVED lines=10> */
.L_x_179:
[----:B------:R-:W-:Y:S05]  /*c970*/  BSYNC B1 ;  /* 0x0000000000017941 */ /* 0x000fea0003800000 */
.L_x_178:
        /* <DEDUP_REMOVED lines=10> */
.L_x_181:
[----:B------:R-:W-:Y:S05]  /*ca20*/  BSYNC B1 ;  /* 0x0000000000017941 */ /* 0x000fea0003800000 */
.L_x_180:
        /* <DEDUP_REMOVED lines=10> */
.L_x_183:
[----:B------:R-:W-:Y:S05]  /*cad0*/  BSYNC B1 ;  /* 0x0000000000017941 */ /* 0x000fea0003800000 */
.L_x_182:
        /* <DEDUP_REMOVED lines=10> */
.L_x_185:
[----:B------:R-:W-:Y:S05]  /*cb80*/  BSYNC B1 ;  /* 0x0000000000017941 */ /* 0x000fea0003800000 */
.L_x_184:
        /* <DEDUP_REMOVED lines=10> */
.L_x_187:
[----:B------:R-:W-:Y:S05]  /*cc30*/  BSYNC B1 ;  /* 0x0000000000017941 */ /* 0x000fea0003800000 */
.L_x_186:
        /* <DEDUP_REMOVED lines=10> */
.L_x_189:
[----:B------:R-:W-:Y:S05]  /*cce0*/  BSYNC B1 ;  /* 0x0000000000017941 */ /* 0x000fea0003800000 */
.L_x_188:
        /* <DEDUP_REMOVED lines=10> */
.L_x_191:
[----:B------:R-:W-:Y:S05]  /*cd90*/  BSYNC B1 ;  /* 0x0000000000017941 */ /* 0x000fea0003800000 */
.L_x_190:
        /* <DEDUP_REMOVED lines=10> */
.L_x_193:
[----:B------:R-:W-:Y:S05]  /*ce40*/  BSYNC B1 ;  /* 0x0000000000017941 */ /* 0x000fea0003800000 */
.L_x_192:
        /* <DEDUP_REMOVED lines=10> */
.L_x_195:
[----:B------:R-:W-:Y:S05]  /*cef0*/  BSYNC B1 ;  /* 0x0000000000017941 */ /* 0x000fea0003800000 */
.L_x_194:
        /* <DEDUP_REMOVED lines=10> */
.L_x_197:
[----:B------:R-:W-:Y:S05]  /*cfa0*/  BSYNC B1 ;  /* 0x0000000000017941 */ /* 0x000fea0003800000 */
.L_x_196:
        /* <DEDUP_REMOVED lines=10> */
.L_x_199:
[----:B------:R-:W-:Y:S05]  /*d050*/  BSYNC B1 ;  /* 0x0000000000017941 */ /* 0x000fea0003800000 */
.L_x_198:
        /* <DEDUP_REMOVED lines=10> */
.L_x_201:
[----:B------:R-:W-:Y:S05]  /*d100*/  BSYNC B1 ;  /* 0x0000000000017941 */ /* 0x000fea0003800000 */
.L_x_200:
        /* <DEDUP_REMOVED lines=10> */
.L_x_203:
[----:B------:R-:W-:Y:S05]  /*d1b0*/  BSYNC B1 ;  /* 0x0000000000017941 */ /* 0x000fea0003800000 */
.L_x_202:
        /* <DEDUP_REMOVED lines=10> */
.L_x_205:
[----:B------:R-:W-:Y:S05]  /*d260*/  BSYNC B1 ;  /* 0x0000000000017941 */ /* 0x000fea0003800000 */
.L_x_204:
        /* <DEDUP_REMOVED lines=10> */
.L_x_207:
[----:B------:R-:W-:Y:S05]  /*d310*/  BSYNC B1 ;  /* 0x0000000000017941 */ /* 0x000fea0003800000 */
.L_x_206:
        /* <DEDUP_REMOVED lines=10> */
.L_x_209:
[----:B------:R-:W-:Y:S05]  /*d3c0*/  BSYNC B1 ;  /* 0x0000000000017941 */ /* 0x000fea0003800000 */
.L_x_208:
        /* <DEDUP_REMOVED lines=10> */
.L_x_211:
[----:B------:R-:W-:Y:S05]  /*d470*/  BSYNC B1 ;  /* 0x0000000000017941 */ /* 0x000fea0003800000 */
.L_x_210:
        /* <DEDUP_REMOVED lines=10> */
.L_x_213:
[----:B------:R-:W-:Y:S05]  /*d520*/  BSYNC B1 ;  /* 0x0000000000017941 */ /* 0x000fea0003800000 */
.L_x_212:
        /* <DEDUP_REMOVED lines=10> */
.L_x_215:
[----:B------:R-:W-:Y:S05]  /*d5d0*/  BSYNC B1 ;  /* 0x0000000000017941 */ /* 0x000fea0003800000 */
.L_x_214:
        /* <DEDUP_REMOVED lines=10> */
.L_x_217:
[----:B------:R-:W-:Y:S05]  /*d680*/  BSYNC B1 ;  /* 0x0000000000017941 */ /* 0x000fea0003800000 */
.L_x_216:
        /* <DEDUP_REMOVED lines=10> */
.L_x_219:
[----:B------:R-:W-:Y:S05]  /*d730*/  BSYNC B1 ;  /* 0x0000000000017941 */ /* 0x000fea0003800000 */
.L_x_218:
        /* <DEDUP_REMOVED lines=10> */
.L_x_221:
[----:B------:R-:W-:Y:S05]  /*d7e0*/  BSYNC B1 ;  /* 0x0000000000017941 */ /* 0x000fea0003800000 */
.L_x_220:
        /* <DEDUP_REMOVED lines=10> */
.L_x_223:
[----:B------:R-:W-:Y:S05]  /*d890*/  BSYNC B1 ;  /* 0x0000000000017941 */ /* 0x000fea0003800000 */
.L_x_222:
        /* <DEDUP_REMOVED lines=10> */
.L_x_225:
[----:B------:R-:W-:Y:S05]  /*d940*/  BSYNC B1 ;  /* 0x0000000000017941 */ /* 0x000fea0003800000 */
.L_x_224:
        /* <DEDUP_REMOVED lines=10> */
.L_x_227:
[----:B------:R-:W-:Y:S05]  /*d9f0*/  BSYNC B1 ;  /* 0x0000000000017941 */ /* 0x000fea0003800000 */
.L_x_226:
        /* <DEDUP_REMOVED lines=10> */
.L_x_229:
[----:B------:R-:W-:Y:S05]  /*daa0*/  BSYNC B1 ;  /* 0x0000000000017941 */ /* 0x000fea0003800000 */
.L_x_228:
        /* <DEDUP_REMOVED lines=10> */
.L_x_231:
[----:B------:R-:W-:Y:S05]  /*db50*/  BSYNC B1 ;  /* 0x0000000000017941 */ /* 0x000fea0003800000 */
.L_x_230:
        /* <DEDUP_REMOVED lines=10> */
.L_x_233:
[----:B------:R-:W-:Y:S05]  /*dc00*/  BSYNC B1 ;  /* 0x0000000000017941 */ /* 0x000fea0003800000 */
.L_x_232:
        /* <DEDUP_REMOVED lines=10> */
.L_x_235:
[----:B------:R-:W-:Y:S05]  /*dcb0*/  BSYNC B1 ;  /* 0x0000000000017941 */ /* 0x000fea0003800000 */
.L_x_234:
        /* <DEDUP_REMOVED lines=10> */
.L_x_237:
[----:B------:R-:W-:Y:S05]  /*dd60*/  BSYNC B1 ;  /* 0x0000000000017941 */ /* 0x000fea0003800000 */
.L_x_236:
        /* <DEDUP_REMOVED lines=10> */
.L_x_239:
[----:B------:R-:W-:Y:S05]  /*de10*/  BSYNC B1 ;  /* 0x0000000000017941 */ /* 0x000fea0003800000 */
.L_x_238:
        /* <DEDUP_REMOVED lines=10> */
.L_x_241:
[----:B------:R-:W-:Y:S05]  /*dec0*/  BSYNC B1 ;  /* 0x0000000000017941 */ /* 0x000fea0003800000 */
.L_x_240:
        /* <DEDUP_REMOVED lines=10> */
.L_x_243:
[----:B------:R-:W-:Y:S05]  /*df70*/  BSYNC B1 ;  /* 0x0000000000017941 */ /* 0x000fea0003800000 */
.L_x_242:
        /* <DEDUP_REMOVED lines=10> */
.L_x_245:
[----:B------:R-:W-:Y:S05]  /*e020*/  BSYNC B1 ;  /* 0x0000000000017941 */ /* 0x000fea0003800000 */
.L_x_244:
        /* <DEDUP_REMOVED lines=10> */
.L_x_247:
[----:B------:R-:W-:Y:S05]  /*e0d0*/  BSYNC B1 ;  /* 0x0000000000017941 */ /* 0x000fea0003800000 */
.L_x_246:
        /* <DEDUP_REMOVED lines=10> */
.L_x_249:
[----:B------:R-:W-:Y:S05]  /*e180*/  BSYNC B1 ;  /* 0x0000000000017941 */ /* 0x000fea0003800000 */
.L_x_248:
        /* <DEDUP_REMOVED lines=10> */
.L_x_251:
[----:B------:R-:W-:Y:S05]  /*e230*/  BSYNC B1 ;  /* 0x0000000000017941 */ /* 0x000fea0003800000 */
.L_x_250:
        /* <DEDUP_REMOVED lines=10> */
.L_x_253:
[----:B------:R-:W-:Y:S05]  /*e2e0*/  BSYNC B1 ;  /* 0x0000000000017941 */ /* 0x000fea0003800000 */
.L_x_252:
        /* <DEDUP_REMOVED lines=10> */
.L_x_255:
[----:B------:R-:W-:Y:S05]  /*e390*/  BSYNC B1 ;  /* 0x0000000000017941 */ /* 0x000fea0003800000 */
.L_x_254:
        /* <DEDUP_REMOVED lines=10> */
.L_x_257:
[----:B------:R-:W-:Y:S05]  /*e440*/  BSYNC B1 ;  /* 0x0000000000017941 */ /* 0x000fea0003800000 */
.L_x_256:
        /* <DEDUP_REMOVED lines=10> */
.L_x_259:
[----:B------:R-:W-:Y:S05]  /*e4f0*/  BSYNC B1 ;  /* 0x0000000000017941 */ /* 0x000fea0003800000 */
.L_x_258:
        /* <DEDUP_REMOVED lines=10> */
.L_x_261:
[----:B------:R-:W-:Y:S05]  /*e5a0*/  BSYNC B1 ;  /* 0x0000000000017941 */ /* 0x000fea0003800000 */
.L_x_260:
        /* <DEDUP_REMOVED lines=10> */
.L_x_263:
[----:B------:R-:W-:Y:S05]  /*e650*/  BSYNC B1 ;  /* 0x0000000000017941 */ /* 0x000fea0003800000 */
.L_x_262:
        /* <DEDUP_REMOVED lines=10> */
.L_x_265:
[----:B------:R-:W-:Y:S05]  /*e700*/  BSYNC B1 ;  /* 0x0000000000017941 */ /* 0x000fea0003800000 */
.L_x_264:
        /* <DEDUP_REMOVED lines=10> */
.L_x_267:
[----:B------:R-:W-:Y:S05]  /*e7b0*/  BSYNC B1 ;  /* 0x0000000000017941 */ /* 0x000fea0003800000 */
.L_x_266:
        /* <DEDUP_REMOVED lines=10> */
.L_x_269:
[----:B------:R-:W-:Y:S05]  /*e860*/  BSYNC B1 ;  /* 0x0000000000017941 */ /* 0x000fea0003800000 */
.L_x_268:
        /* <DEDUP_REMOVED lines=10> */
.L_x_271:
[----:B------:R-:W-:Y:S05]  /*e910*/  BSYNC B1 ;  /* 0x0000000000017941 */ /* 0x000fea0003800000 */
.L_x_270:
        /* <DEDUP_REMOVED lines=10> */
.L_x_273:
[----:B------:R-:W-:Y:S05]  /*e9c0*/  BSYNC B1 ;  /* 0x0000000000017941 */ /* 0x000fea0003800000 */
.L_x_272:
        /* <DEDUP_REMOVED lines=10> */
.L_x_275:
[----:B------:R-:W-:Y:S05]  /*ea70*/  BSYNC B1 ;  /* 0x0000000000017941 */ /* 0x000fea0003800000 */
.L_x_274:
        /* <DEDUP_REMOVED lines=10> */
.L_x_277:
[----:B------:R-:W-:Y:S05]  /*eb20*/  BSYNC B1 ;  /* 0x0000000000017941 */ /* 0x000fea0003800000 */
.L_x_276:
        /* <DEDUP_REMOVED lines=10> */
.L_x_279:
[----:B------:R-:W-:Y:S05]  /*ebd0*/  BSYNC B1 ;  /* 0x0000000000017941 */ /* 0x000fea0003800000 */
.L_x_278:
        /* <DEDUP_REMOVED lines=10> */
.L_x_281:
[----:B------:R-:W-:Y:S05]  /*ec80*/  BSYNC B1 ;  /* 0x0000000000017941 */ /* 0x000fea0003800000 */
.L_x_280:
        /* <DEDUP_REMOVED lines=10> */
.L_x_283:
[----:B------:R-:W-:Y:S05]  /*ed30*/  BSYNC B1 ;  /* 0x0000000000017941 */ /* 0x000fea0003800000 */
.L_x_282:
[----:B01-34-:R-:W3:Y:S01]  /*ed40*/  LDL.LU R10, [R1+0x1f4] ;  /* 0x0001f400010a7983 */ /* 0x01bee20000300800 */
        /* <DEDUP_REMOVED lines=9> */
.L_x_285:
[----:B------:R-:W-:Y:S05]  /*ede0*/  BSYNC B1 ;  /* 0x0000000000017941 */ /* 0x000fea0003800000 */
.L_x_284:
[----:B------:R-:W3:Y:S01]  /*edf0*/  LDL.LU R10, [R1+0x1f8] ;  /* 0x0001f800010a7983 */ /* 0x000ee20000300800 */
[----:B0----5:R-:W-:Y:S01]  /*ee00*/  LOP3.LUT R11, R153, 0xffffe000, RZ, 0xc0, !PT ;  /* 0xffffe000990b7812 */ /* 0x021fe200078ec0ff */
[----:B------:R-:W-:Y:S01]  /*ee10*/  BSSY B1, `(.L_x_286) ;  /* 0x000000b000017945 */ /* 0x000fe20003800000 */
[----:B------:R-:W-:Y:S02]  /*ee20*/  ISETP.GT.AND P1, PT, R0, 0xf9, P0 ;  /* 0x000000f90000780c */ /* 0x000fe40000724270 */
[----:B------:R-:W-:Y:S01]  /*ee30*/  IADD3 R169, P2, R3, 0x80, RZ ;  /* 0x0000008003a97810 */ /* 0x000fe20007f5e0ff */
[----:B------:R-:W-:-:S04]  /*ee40*/  FMUL R11, R11, R16 ;  /* 0x000000100b0b7220 */ /* 0x000fc80000400000 */
[----:B------:R-:W-:Y:S02]  /*ee50*/  IMAD.X R3, RZ, RZ, UR7, P2 ;  /* 0x00000007ff037e24 */ /* 0x000fe400090e06ff */
[----:B---3--:R-:W-:Y:S02]  /*ee60*/  FFMA R11, R10, R2, R11 ;  /* 0x000000020a0b7223 */ /* 0x008fe4000000000b */
[----:B------:R-:W-:-:S03]  /*ee70*/  IMAD R10, R3, R14, RZ ;  /* 0x0000000e030a7224 */ /* 0x000fc600078e02ff */
[----:B------:R-:W-:-:S05]  /*ee80*/  F2FP.TF32.F32.PACK_B R11, R11 ;  /* 0x0000000bff0b723e */ /* 0x000fca00024050ff */
[----:B------:R0:W-:Y:S01]  /*ee90*/  @P4 STG.E desc[UR36][R6.64+0x3e0], R11 ;  /* 0x0003e00b06004986 */ /* 0x0001e2000c101924 */
[----:B------:R-:W-:Y:S05]  /*eea0*/  @!P1 BRA `(.L_x_287) ;  /* 0x0000000000049947 */ /* 0x000fea0003800000 */
[----:B------:R3:W5:Y:S02]  /*eeb0*/  LDG.E.LTC128B R153, desc[UR36][R8.64+0x3e4] ;  /* 0x0003e42408997981 */ /* 0x000764000c1e1920 */
.L_x_287:
[----:B------:R-:W-:Y:S05]  /*eec0*/  BSYNC B1 ;  /* 0x0000000000017941 */ /* 0x000fea0003800000 */
.L_x_286:
[----:B0-----:R-:W4:Y:S01]  /*eed0*/  LDL.LU R11, [R1+0x1fc] ;  /* 0x0001fc00010b7983 */ /* 0x001f220000300800 */
[----:B-----5:R-:W-:Y:S01]  /*eee0*/  LOP3.LUT R3, R153, 0xffffe000, RZ, 0xc0, !PT ;  /* 0xffffe00099037812 */ /* 0x020fe200078ec0ff */
[C---:B--2---:R-:W-:Y:S01]  /*eef0*/  IMAD R23, R169.reuse, R15, R10 ;  /* 0x0000000fa9177224 */ /* 0x044fe200078e020a */
[----:B------:R-:W-:Y:S01]  /*ef00*/  ISETP.GT.AND P0, PT, R158, 0x80, PT ;  /* 0x000000809e00780c */ /* 0x000fe20003f04270 */
[----:B-1-3--:R-:W-:-:S04]  /*ef10*/  IMAD.WIDE.U32 R8, R169, R14, R20 ;  /* 0x0000000ea9087225 */ /* 0x00afc800078e0014 */
[----:B------:R-:W-:Y:S01]  /*ef20*/  FMUL R3, R3, R16 ;  /* 0x0000001003037220 */ /* 0x000fe20000400000 */
[----:B------:R-:W-:Y:S01]  /*ef30*/  ISETP.GT.AND P4, PT, R0, RZ, P0 ;  /* 0x000000ff0000720c */ /* 0x000fe20000784270 */
[----:B------:R-:W-:Y:S01]  /*ef40*/  IMAD.IADD R9, R9, 0x1, R23 ;  /* 0x0000000109097824 */ /* 0x000fe200078e0217 */
[----:B------:R-:W-:Y:S01]  /*ef50*/  LEA R10, P2, R8, R12, 0x2 ;  /* 0x0000000c080a7211 */ /* 0x000fe200078410ff */
[----:B----4-:R-:W-:-:S03]  /*ef60*/  FFMA R15, R11, R2, R3 ;  /* 0x000000020b0f7223 */ /* 0x010fc60000000003 */
[----:B------:R-:W-:Y:S02]  /*ef70*/  LEA.HI.X R11, R8, R13, R9, 0x2, P2 ;  /* 0x0000000d080b7211 */ /* 0x000fe400010f1409 */
[----:B------:R-:W-:-:S05]  /*ef80*/  F2FP.TF32.F32.PACK_B R15, R15 ;  /* 0x0000000fff0f723e */ /* 0x000fca00024050ff */
[----:B------:R0:W-:Y:S04]  /*ef90*/  @P1 STG.E desc[UR36][R6.64+0x3e4], R15 ;  /* 0x0003e40f06001986 */ /* 0x0001e8000c101924 */
[----:B------:R-:W2:Y:S01]  /*efa0*/  @P4 LDG.E.LTC128B R153, desc[UR36][R10.64] ;  /* 0x000000240a994981 */ /* 0x000ea2000c1e1920 */
[----:B------:R-:W-:Y:S01]  /*efb0*/  IMAD.WIDE.U32 R8, R169, R14, R18 ;  /* 0x0000000ea9087225 */ /* 0x000fe200078e0012 */
[----:B------:R-:W-:Y:S01]  /*efc0*/  ISETP.GT.AND P2, PT, R0, 0x1, P0 ;  /* 0x000000010000780c */ /* 0x000fe20000744270 */
[----:B------:R-:W-:Y:S02]  /*efd0*/  BSSY B1, `(.L_x_288) ;  /* 0x0000014000017945 */ /* 0x000fe40003800000 */
[----:B------:R-:W-:Y:S02]  /*efe0*/  IMAD.U32 R165, RZ, RZ, UR8 ;  /* 0x00000008ffa57e24 */ /* 0x000fe4000f8e00ff */
[----:B------:R-:W-:-:S02]  /*eff0*/  IMAD.IADD R9, R23, 0x1, R9 ;  /* 0x0000000117097824 */ /* 0x000fc400078e0209 */
[----:B------:R-:W-:Y:S01]  /*f000*/  IMAD.U32 R167, RZ, RZ, UR8 ;  /* 0x00000008ffa77e24 */ /* 0x000fe2000f8e00ff */
[----:B------:R-:W-:Y:S01]  /*f010*/  SHF.L.U32 R165, R165, 0x9, RZ ;  /* 0x00000009a5a57819 */ /* 0x000fe200000006ff */
[----:B------:R-:W-:Y:S02]  /*f020*/  IMAD.U32 R164, RZ, RZ, UR9 ;  /* 0x00000009ffa47e24 */ /* 0x000fe4000f8e00ff */
[----:B------:R-:W-:Y:S01]  /*f030*/  IMAD.WIDE.U32 R162, R22, UR43, R8 ;  /* 0x0000002b16a27c25 */ /* 0x000fe2000f8e0008 */
[----:B------:R-:W-:Y:S02]  /*f040*/  IADD3 R8, P1, R165, R4, RZ ;  /* 0x00000004a5087210 */ /* 0x000fe40007f3e0ff */
[----:B------:R-:W-:Y:S02]  /*f050*/  SHF.L.U64.HI R167, R167, 0x9, R164 ;  /* 0x00000009a7a77819 */ /* 0x000fe400000102a4 */
[----:B0-----:R-:W-:-:S03]  /*f060*/  LEA R6, P3, R162, R12, 0x2 ;  /* 0x0000000ca2067211 */ /* 0x001fc600078610ff */
[----:B------:R-:W-:Y:S01]  /*f070*/  IMAD.X R9, R167, 0x1, R5, P1 ;  /* 0x00000001a7097824 */ /* 0x000fe200008e0605 */
[----:B--2---:R-:W-:-:S05]  /*f080*/  LOP3.LUT R3, R153, 0xffffe000, RZ, 0xc0, !PT ;  /* 0xffffe00099037812 */ /* 0x004fca00078ec0ff */
[----:B------:R-:W-:-:S04]  /*f090*/  FMUL R3, R3, R16 ;  /* 0x0000001003037220 */ /* 0x000fc80000400000 */
[----:B------:R-:W-:Y:S01]  /*f0a0*/  FFMA R11, R24, R2, R3 ;  /* 0x00000002180b7223 */ /* 0x000fe20000000003 */
[----:B------:R-:W-:-:S04]  /*f0b0*/  IMAD.IADD R3, R159, 0x1, R163 ;  /* 0x000000019f037824 */ /* 0x000fc800078e02a3 */
[----:B------:R-:W-:Y:S02]  /*f0c0*/  F2FP.TF32.F32.PACK_B R11, R11 ;  /* 0x0000000bff0b723e */ /* 0x000fe400024050ff */
[----:B------:R-:W-:-:S03]  /*f0d0*/  LEA.HI.X R7, R162, R13, R3, 0x2, P3 ;  /* 0x0000000da2077211 */ /* 0x000fc600018f1403 */
[----:B------:R0:W-:Y:S01]  /*f0e0*/  @P4 STG.E desc[UR36][R8.64], R11 ;  /* 0x0000000b08004986 */ /* 0x0001e2000c101924 */
[----:B------:R-:W-:Y:S05]  /*f0f0*/  @!P2 BRA `(.L_x_289) ;  /* 0x000000000004a947 */ /* 0x000fea0003800000 */
[----:B------:R1:W5:Y:S02]  /*f100*/  LDG.E.LTC128B R153, desc[UR36][R6.64+0x4] ;  /* 0x0000042406997981 */ /* 0x000364000c1e1920 */
.L_x_289:
[----:B------:R-:W-:Y:S05]  /*f110*/  BSYNC B1 ;  /* 0x0000000000017941 */ /* 0x000fea0003800000 */
.L_x_288:
[----:B-----5:R-:W-:Y:S01]  /*f120*/  LOP3.LUT R3, R153, 0xffffe000, RZ, 0xc0, !PT ;  /* 0xffffe00099037812 */ /* 0x020fe200078ec0ff */
[----:B------:R-:W-:Y:S01]  /*f130*/  IMAD.WIDE.U32 R14, R169, R14, R156 ;  /* 0x0000000ea90e7225 */ /* 0x000fe200078e009c */
[----:B------:R-:W-:Y:S01]  /*f140*/  ISETP.GT.AND P1, PT, R158, 0x88, PT ;  /* 0x000000889e00780c */ /* 0x000fe20003f24270 */
[----:B------:R-:W-:Y:S02]  /*f150*/  BSSY B1, `(.L_x_290) ;  /* 0x000000f000017945 */ /* 0x000fe40003800000 */
[----:B------:R-:W-:Y:S01]  /*f160*/  FMUL R10, R3, R16 ;  /* 0x00000010030a7220 */ /* 0x000fe20000400000 */
[----:B------:R-:W-:Y:S01]  /*f170*/  ISETP.GT.AND P3, PT, R0, RZ, P1 ;  /* 0x000000ff0000720c */ /* 0x000fe20000f64270 */
[----:B------:R-:W-:Y:S01]  /*f180*/  IMAD.IADD R23, R23, 0x1, R15 ;  /* 0x0000000117177824 */ /* 0x000fe200078e020f */
[----:B------:R-:W-:Y:S01]  /*f190*/  IADD3 R154, P4, R154, R14, RZ ;  /* 0x0000000e9a9a7210 */ /* 0x000fe20007f9e0ff */
[----:B------:R-:W-:Y:S01]  /*f1a0*/  FFMA R25, R25, R2, R10 ;  /* 0x0000000219197223 */ /* 0x000fe2000000000a */
[----:B------:R-:W-:-:S03]  /*f1b0*/  IADD3 R14, P5, R18, R14, RZ ;  /* 0x0000000e120e7210 */ /* 0x000fc60007fbe0ff */
[----:B------:R-:W-:Y:S01]  /*f1c0*/  IMAD.X R20, R23, 0x1, R21, P4 ;  /* 0x0000000117147824 */ /* 0x000fe200020e0615 */
[----:B------:R-:W-:Y:S01]  /*f1d0*/  F2FP.TF32.F32.PACK_B R25, R25 ;  /* 0x00000019ff19723e */ /* 0x000fe200024050ff */
[----:B------:R-:W-:Y:S01]  /*f1e0*/  IMAD.X R15, R19, 0x1, R23, P5 ;  /* 0x00000001130f7824 */ /* 0x000fe200028e0617 */
[----:B------:R-:W-:-:S03]  /*f1f0*/  LEA R10, P4, R154, R12, 0x2 ;  /* 0x0000000c9a0a7211 */ /* 0x000fc600078810ff */
[----:B------:R2:W-:Y:S01]  /*f200*/  @P2 STG.E desc[UR36][R8.64+0x4], R25 ;  /* 0x0000041908002986 */ /* 0x0005e2000c101924 */
[----:B0-----:R-:W-:Y:S01]  /*f210*/  LEA.HI.X R11, R154, R13, R20, 0x2, P4 ;  /* 0x0000000d9a0b7211 */ /* 0x001fe200020f1414 */
[----:B------:R-:W-:Y:S08]  /*f220*/  @!P3 BRA `(.L_x_291) ;  /* 0x000000000004b947 */ /* 0x000ff00003800000 */
[----:B------:R0:W5:Y:S02]  /*f230*/  LDG.E.LTC128B R153, desc[UR36][R10.64] ;  /* 0x000000240a997981 */ /* 0x000164000c1e1920 */
.L_x_291:
[----:B------:R-:W-:Y:S05]  /*f240*/  BSYNC B1 ;  /* 0x0000000000017941 */ /* 0x000fea0003800000 */
.L_x_290:
[----:B-----5:R-:W-:Y:S01]  /*f250*/  LOP3.LUT R3, R153, 0xffffe000, RZ, 0xc0, !PT ;  /* 0xffffe00099037812 */ /* 0x020fe200078ec0ff */
[----:B------:R-:W-:Y:S01]  /*f260*/  IMAD.WIDE.U32 R22, R22, UR43, R14 ;  /* 0x0000002b16167c25 */ /* 0x000fe2000f8e000e */
[----:B0-----:R-:W-:Y:S01]  /*f270*/  IADD3 R10, P2, R8, R161, RZ ;  /* 0x000000a1080a7210 */ /* 0x001fe20007f5e0ff */
[----:B------:R-:W-:Y:S01]  /*f280*/  BSSY B1, `(.L_x_292) ;  /* 0x000000c000017945 */ /* 0x000fe20003800000 */
[----:B------:R-:W-:Y:S01]  /*f290*/  ISETP.GT.AND P5, PT, R0, 0x1, P1 ;  /* 0x000000010000780c */ /* 0x000fe20000fa4270 */
[----:B------:R-:W-:Y:S01]  /*f2a0*/  FMUL R3, R3, R16 ;  /* 0x0000001003037220 */ /* 0x000fe20000400000 */
[----:B------:R-:W-:Y:S01]  /*f2b0*/  IMAD.IADD R159, R159, 0x1, R23 ;  /* 0x000000019f9f7824 */ /* 0x000fe200078e0217 */
[----:B------:R-:W-:Y:S01]  /*f2c0*/  LEA R12, P4, R22, R12, 0x2 ;  /* 0x0000000c160c7211 */ /* 0x000fe200078810ff */
[----:B------:R-:W-:Y:S02]  /*f2d0*/  IMAD.X R11, R9, 0x1, R160, P2 ;  /* 0x00000001090b7824 */ /* 0x000fe400010e06a0 */
[----:B------:R-:W-:Y:S01]  /*f2e0*/  FFMA R3, R26, R2, R3 ;  /* 0x000000021a037223 */ /* 0x000fe20000000003 */
[----:B------:R-:W-:-:S04]  /*f2f0*/  LEA.HI.X R13, R22, R13, R159, 0x2, P4 ;  /* 0x0000000d160d7211 */ /* 0x000fc800020f149f */
[----:B------:R-:W-:-:S05]  /*f300*/  F2FP.TF32.F32.PACK_B R3, R3 ;  /* 0x00000003ff03723e */ /* 0x000fca00024050ff */
[----:B------:R0:W-:Y:S01]  /*f310*/  @P3 STG.E desc[UR36][R10.64], R3 ;  /* 0x000000030a003986 */ /* 0x0001e2000c101924 */
[----:B------:R-:W-:Y:S05]  /*f320*/  @!P5 BRA `(.L_x_293) ;  /* 0x000000000004d947 */ /* 0x000fea0003800000 */
[----:B------:R3:W5:Y:S02]  /*f330*/  LDG.E.LTC128B R153, desc[UR36][R12.64+0x4] ;  /* 0x000004240c997981 */ /* 0x000764000c1e1920 */
.L_x_293:
[----:B------:R-:W-:Y:S05]  /*f340*/  BSYNC B1 ;  /* 0x0000000000017941 */ /* 0x000fea0003800000 */
.L_x_292:
[----:B0----5:R-:W-:Y:S01]  /*f350*/  LOP3.LUT R3, R153, 0xffffe000, RZ, 0xc0, !PT ;  /* 0xffffe00099037812 */ /* 0x021fe200078ec0ff */
[----:B------:R-:W-:Y:S01]  /*f360*/  BSSY B1, `(.L_x_294) ;  /* 0x0000008000017945 */ /* 0x000fe20003800000 */
[----:B------:R-:W-:-:S03]  /*f370*/  ISETP.GT.AND P2, PT, R0, 0x8, P0 ;  /* 0x000000080000780c */ /* 0x000fc60000744270 */
[----:B------:R-:W-:-:S04]  /*f380*/  FMUL R14, R3, R16 ;  /* 0x00000010030e7220 */ /* 0x000fc80000400000 */
[----:B------:R-:W-:-:S05]  /*f390*/  FFMA R27, R27, R2, R14 ;  /* 0x000000021b1b7223 */ /* 0x000fca000000000e */
[----:B------:R-:W-:-:S05]  /*f3a0*/  F2FP.TF32.F32.PACK_B R27, R27 ;  /* 0x0000001bff1b723e */ /* 0x000fca00024050ff */
[----:B------:R0:W-:Y:S01]  /*f3b0*/  @P5 STG.E desc[UR36][R10.64+0x4], R27 ;  /* 0x0000041b0a005986 */ /* 0x0001e2000c101924 */
[----:B------:R-:W-:Y:S05]  /*f3c0*/  @!P2 BRA `(.L_x_295) ;  /* 0x000000000004a947 */ /* 0x000fea0003800000 */
[----:B------:R4:W5:Y:S02]  /*f3d0*/  LDG.E.LTC128B R153, desc[UR36][R6.64+0x20] ;  /* 0x0000202406997981 */ /* 0x000964000c1e1920 */
.L_x_295:
[----:B------:R-:W-:Y:S05]  /*f3e0*/  BSYNC B1 ;  /* 0x0000000000017941 */ /* 0x000fea0003800000 */
.L_x_294:
[----:B-----5:R-:W-:Y:S01]  /*f3f0*/  LOP3.LUT R3, R153, 0xffffe000, RZ, 0xc0, !PT ;  /* 0xffffe00099037812 */ /* 0x020fe200078ec0ff */
        /* <DEDUP_REMOVED lines=8> */
.L_x_297:
[----:B------:R-:W-:Y:S05]  /*f480*/  BSYNC B1 ;  /* 0x0000000000017941 */ /* 0x000fea0003800000 */
.L_x_296:
        /* <DEDUP_REMOVED lines=9> */
.L_x_299:
[----:B------:R-:W-:Y:S05]  /*f520*/  BSYNC B1 ;  /* 0x0000000000017941 */ /* 0x000fea0003800000 */
.L_x_298:
[----:B-----5:R-:W-:Y:S01]  /*f530*/  LOP3.LUT R3, R153, 0xffffe000, RZ, 0xc0, !PT ;  /* 0xffffe00099037812 */ /* 0x020fe200078ec0ff */
[----:B------:R-:W-:Y:S01]  /*f540*/  BSSY B1, `(.L_x_300) ;  /* 0x000000a000017945 */ /* 0x000fe20003800000 */
[----:B------:R-:W-:Y:S02]  /*f550*/  IADD3 R10, P3, R161, R8, RZ ;  /* 0x00000008a10a7210 */ /* 0x000fe40007f7e0ff */
[----:B------:R-:W-:Y:S01]  /*f560*/  ISETP.GT.AND P2, PT, R0, 0x9, P1 ;  /* 0x000000090000780c */ /* 0x000fe20000f44270 */
[----:B------:R-:W-:Y:S02]  /*f570*/  FMUL R3, R3, R16 ;  /* 0x0000001003037220 */ /* 0x000fe40000400000 */
[----:B------:R-:W-:Y:S02]  /*f580*/  IMAD.X R11, R160, 0x1, R9, P3 ;  /* 0x00000001a00b7824 */ /* 0x000fe400018e0609 */
[----:B------:R-:W-:-:S05]  /*f590*/  FFMA R3, R30, R2, R3 ;  /* 0x000000021e037223 */ /* 0x000fca0000000003 */
[----:B------:R-:W-:-:S05]  /*f5a0*/  F2FP.TF32.F32.PACK_B R3, R3 ;  /* 0x00000003ff03723e */ /* 0x000fca00024050ff */
[----:B------:R0:W-:Y:S01]  /*f5b0*/  @P4 STG.E desc[UR36][R10.64+0x20], R3 ;  /* 0x000020030a004986 */ /* 0x0001e2000c101924 */
[----:B------:R-:W-:Y:S05]  /*f5c0*/  @!P2 BRA `(.L_x_301) ;  /* 0x000000000004a947 */ /* 0x000fea0003800000 */
[----:B------:R0:W5:Y:S02]  /*f5d0*/  LDG.E.LTC128B R153, desc[UR36][R12.64+0x24] ;  /* 0x000024240c997981 */ /* 0x000164000c1e1920 */
.L_x_301:
[----:B------:R-:W-:Y:S05]  /*f5e0*/  BSYNC B1 ;  /* 0x0000000000017941 */ /* 0x000fea0003800000 */
.L_x_300:
[----:B0----5:R-:W-:Y:S01]  /*f5f0*/  LOP3.LUT R3, R153, 0xffffe000, RZ, 0xc0, !PT ;  /* 0xffffe00099037812 */ /* 0x021fe200078ec0ff */
[----:B------:R-:W-:Y:S01]  /*f600*/  BSSY B1, `(.L_x_302) ;  /* 0x000000a000017945 */ /* 0x000fe20003800000 */
[----:B------:R-:W-:Y:S02]  /*f610*/  IADD3 R4, P3, P4, R161, R4, R165 ;  /* 0x00000004a1047210 */ /* 0x000fe40007c7e0a5 */
[----:B------:R-:W-:Y:S01]  /*f620*/  ISETP.GT.AND P5, PT, R0, 0x10, P0 ;  /* 0x000000100000780c */ /* 0x000fe200007a4270 */
[----:B------:R-:W-:Y:S01]  /*f630*/  FMUL R10, R3, R16 ;  /* 0x00000010030a7220 */ /* 0x000fe20000400000 */
[----:B------:R-:W-:-:S03]  /*f640*/  IADD3.X R5, R160, R5, R167, P3, P4 ;  /* 0x00000005a0057210 */ /* 0x000fc60001fe84a7 */
[----:B------:R-:W-:-:S05]  /*f650*/  FFMA R31, R31, R2, R10 ;  /* 0x000000021f1f7223 */ /* 0x000fca000000000a */
[----:B------:R-:W-:-:S05]  /*f660*/  F2FP.TF32.F32.PACK_B R31, R31 ;  /* 0x0000001fff1f723e */ /* 0x000fca00024050ff */
[----:B------:R0:W-:Y:S01]  /*f670*/  @P2 STG.E desc[UR36][R4.64+0x24], R31 ;  /* 0x0000241f04002986 */ /* 0x0001e2000c101924 */
[----:B------:R-:W-:Y:S05]  /*f680*/  @!P5 BRA `(.L_x_303) ;  /* 0x000000000004d947 */ /* 0x000fea0003800000 */
[----:B------:R0:W5:Y:S02]  /*f690*/  LDG.E.LTC128B R153, desc[UR36][R6.64+0x40] ;  /* 0x0000402406997981 */ /* 0x000164000c1e1920 */
.L_x_303:
[----:B------:R-:W-:Y:S05]  /*f6a0*/  BSYNC B1 ;  /* 0x0000000000017941 */ /* 0x000fea0003800000 */
.L_x_302:
        /* <DEDUP_REMOVED lines=9> */
.L_x_305:
[----:B------:R-:W-:Y:S05]  /*f740*/  BSYNC B1 ;  /* 0x0000000000017941 */ /* 0x000fea0003800000 */
.L_x_304:
        /* <DEDUP_REMOVED lines=9> */
.L_x_307:
[----:B------:R-:W-:Y:S05]  /*f7e0*/  BSYNC B1 ;  /* 0x0000000000017941 */ /* 0x000fea0003800000 */
.L_x_306:
        /* <DEDUP_REMOVED lines=9> */
.L_x_309:
[----:B------:R-:W-:Y:S05]  /*f880*/  BSYNC B1 ;  /* 0x0000000000017941 */ /* 0x000fea0003800000 */
.L_x_308:
        /* <DEDUP_REMOVED lines=9> */
.L_x_311:
[----:B------:R-:W-:Y:S05]  /*f920*/  BSYNC B1 ;  /* 0x0000000000017941 */ /* 0x000fea0003800000 */
.L_x_310:
        /* <DEDUP_REMOVED lines=9> */
.L_x_313:
[----:B------:R-:W-:Y:S05]  /*f9c0*/  BSYNC B1 ;  /* 0x0000000000017941 */ /* 0x000fea0003800000 */
.L_x_312:
        /* <DEDUP_REMOVED lines=9> */
.L_x_315:
[----:B------:R-:W-:Y:S05]  /*fa60*/  BSYNC B1 ;  /* 0x0000000000017941 */ /* 0x000fea0003800000 */
.L_x_314:
        /* <DEDUP_REMOVED lines=9> */
.L_x_317:
[----:B------:R-:W-:Y:S05]  /*fb00*/  BSYNC B1 ;  /* 0x0000000000017941 */ /* 0x000fea0003800000 */
.L_x_316:
        /* <DEDUP_REMOVED lines=9> */
.L_x_319:
[----:B------:R-:W-:Y:S05]  /*fba0*/  BSYNC B1 ;  /* 0x0000000000017941 */ /* 0x000fea0003800000 */
.L_x_318:
        /* <DEDUP_REMOVED lines=9> */
.L_x_321:
[----:B------:R-:W-:Y:S05]  /*fc40*/  BSYNC B1 ;  /* 0x0000000000017941 */ /* 0x000fea0003800000 */
.L_x_320:
        /* <DEDUP_REMOVED lines=9> */
.L_x_323:
[----:B------:R-:W-:Y:S05]  /*fce0*/  BSYNC B1 ;  /* 0x0000000000017941 */ /* 0x000fea0003800000 */
.L_x_322:
        /* <DEDUP_REMOVED lines=9> */
.L_x_325:
[----:B------:R-:W-:Y:S05]  /*fd80*/  BSYNC B1 ;  /* 0x0000000000017941 */ /* 0x000fea0003800000 */
.L_x_324:
        /* <DEDUP_REMOVED lines=9> */
.L_x_327:
[----:B------:R-:W-:Y:S05]  /*fe20*/  BSYNC B1 ;  /* 0x0000000000017941 */ /* 0x000fea0003800000 */
.L_x_326:
        /* <DEDUP_REMOVED lines=9> */
.L_x_329:
[----:B------:R-:W-:Y:S05]  /*fec0*/  BSYNC B1 ;  /* 0x0000000000017941 */ /* 0x000fea0003800000 */
.L_x_328:
        /* <DEDUP_REMOVED lines=9> */
.L_x_331:
[----:B------:R-:W-:Y:S05]  /*ff60*/  BSYNC B1 ;  /* 0x0000000000017941 */ /* 0x000fea0003800000 */
.L_x_330:
        /* <DEDUP_REMOVED lines=9> */
.L_x_333:
[----:B------:R-:W-:Y:S05]  /*10000*/  BSYNC B1 ;  /* 0x0000000000017941 */ /* 0x000fea0003800000 */
.L_x_332:
        /* <DEDUP_REMOVED lines=9> */
.L_x_335:
[----:B------:R-:W-:Y:S05]  /*100a0*/  BSYNC B1 ;  /* 0x0000000000017941 */ /* 0x000fea0003800000 */
.L_x_334:
        /* <DEDUP_REMOVED lines=9> */
.L_x_337:
[----:B------:R-:W-:Y:S05]  /*10140*/  BSYNC B1 ;  /* 0x0000000000017941 */ /* 0x000fea0003800000 */
.L_x_336:
        /* <DEDUP_REMOVED lines=9> */
.L_x_339:
[----:B------:R-:W-:Y:S05]  /*101e0*/  BSYNC B1 ;  /* 0x0000000000017941 */ /* 0x000fea0003800000 */
.L_x_338:
        /* <DEDUP_REMOVED lines=9> */
.L_x_341:
[----:B------:R-:W-:Y:S05]  /*10280*/  BSYNC B1 ;  /* 0x0000000000017941 */ /* 0x000fea0003800000 */
.L_x_340:
        /* <DEDUP_REMOVED lines=9> */
.L_x_343:
[----:B------:R-:W-:Y:S05]  /*10320*/  BSYNC B1 ;  /* 0x0000000000017941 */ /* 0x000fea0003800000 */
.L_x_342:
        /* <DEDUP_REMOVED lines=9> */
.L_x_345:
[----:B------:R-:W-:Y:S05]  /*103c0*/  BSYNC B1 ;  /* 0x0000000000017941 */ /* 0x000fea0003800000 */
.L_x_344:
        /* <DEDUP_REMOVED lines=9> */
.L_x_347:
[----:B------:R-:W-:Y:S05]  /*10460*/  BSYNC B1 ;  /* 0x0000000000017941 */ /* 0x000fea0003800000 */
.L_x_346:
        /* <DEDUP_REMOVED lines=9> */
.L_x_349:
[----:B------:R-:W-:Y:S05]  /*10500*/  BSYNC B1 ;  /* 0x0000000000017941 */ /* 0x000fea0003800000 */
.L_x_348:
        /* <DEDUP_REMOVED lines=9> */
.L_x_351:
[----:B------:R-:W-:Y:S05]  /*105a0*/  BSYNC B1 ;  /* 0x0000000000017941 */ /* 0x000fea0003800000 */
.L_x_350:
        /* <DEDUP_REMOVED lines=9> */
.L_x_353:
[----:B------:R-:W-:Y:S05]  /*10640*/  BSYNC B1 ;  /* 0x0000000000017941 */ /* 0x000fea0003800000 */
.L_x_352:
        /* <DEDUP_REMOVED lines=9> */
.L_x_355:
[----:B------:R-:W-:Y:S05]  /*106e0*/  BSYNC B1 ;  /* 0x0000000000017941 */ /* 0x000fea0003800000 */
.L_x_354:
        /* <DEDUP_REMOVED lines=9> */
.L_x_357:
[----:B------:R-:W-:Y:S05]  /*10780*/  BSYNC B1 ;  /* 0x0000000000017941 */ /* 0x000fea0003800000 */
.L_x_356:
        /* <DEDUP_REMOVED lines=9> */
.L_x_359:
[----:B------:R-:W-:Y:S05]  /*10820*/  BSYNC B1 ;  /* 0x0000000000017941 */ /* 0x000fea0003800000 */
.L_x_358:
        /* <DEDUP_REMOVED lines=9> */
.L_x_361:
[----:B------:R-:W-:Y:S05]  /*108c0*/  BSYNC B1 ;  /* 0x0000000000017941 */ /* 0x000fea0003800000 */
.L_x_360:
        /* <DEDUP_REMOVED lines=9> */
.L_x_363:
[----:B------:R-:W-:Y:S05]  /*10960*/  BSYNC B1 ;  /* 0x0000000000017941 */ /* 0x000fea0003800000 */
.L_x_362:
        /* <DEDUP_REMOVED lines=9> */
.L_x_365:
[----:B------:R-:W-:Y:S05]  /*10a00*/  BSYNC B1 ;  /* 0x0000000000017941 */ /* 0x000fea0003800000 */
.L_x_364:
        /* <DEDUP_REMOVED lines=9> */
.L_x_367:
[----:B------:R-:W-:Y:S05]  /*10aa0*/  BSYNC B1 ;  /* 0x0000000000017941 */ /* 0x000fea0003800000 */
.L_x_366:
        /* <DEDUP_REMOVED lines=9> */
.L_x_369:
[----:B------:R-:W-:Y:S05]  /*10b40*/  BSYNC B1 ;  /* 0x0000000000017941 */ /* 0x000fea0003800000 */
.L_x_368:
        /* <DEDUP_REMOVED lines=9> */
.L_x_371:
[----:B------:R-:W-:Y:S05]  /*10be0*/  BSYNC B1 ;  /* 0x0000000000017941 */ /* 0x000fea0003800000 */
.L_x_370:
        /* <DEDUP_REMOVED lines=9> */
.L_x_373:
[----:B------:R-:W-:Y:S05]  /*10c80*/  BSYNC B1 ;  /* 0x0000000000017941 */ /* 0x000fea0003800000 */
.L_x_372:
        /* <DEDUP_REMOVED lines=9> */
.L_x_375:
[----:B------:R-:W-:Y:S05]  /*10d20*/  BSYNC B1 ;  /* 0x0000000000017941 */ /* 0x000fea0003800000 */
.L_x_374:
        /* <DEDUP_REMOVED lines=9> */
.L_x_377:
[----:B------:R-:W-:Y:S05]  /*10dc0*/  BSYNC B1 ;  /* 0x0000000000017941 */ /* 0x000fea0003800000 */
.L_x_376:
        /* <DEDUP_REMOVED lines=9> */
.L_x_379:
[----:B------:R-:W-:Y:S05]  /*10e60*/  BSYNC B1 ;  /* 0x0000000000017941 */ /* 0x000fea0003800000 */
.L_x_378:
        /* <DEDUP_REMOVED lines=9> */
.L_x_381:
[----:B------:R-:W-:Y:S05]  /*10f00*/  BSYNC B1 ;  /* 0x0000000000017941 */ /* 0x000fea0003800000 */
.L_x_380:
        /* <DEDUP_REMOVED lines=9> */
.L_x_383:
[----:B------:R-:W-:Y:S05]  /*10fa0*/  BSYNC B1 ;  /* 0x0000000000017941 */ /* 0x000fea0003800000 */
.L_x_382:
        /* <DEDUP_REMOVED lines=9> */
.L_x_385:
[----:B------:R-:W-:Y:S05]  /*11040*/  BSYNC B1 ;  /* 0x0000000000017941 */ /* 0x000fea0003800000 */
.L_x_384:
        /* <DEDUP_REMOVED lines=9> */
.L_x_387:
[----:B------:R-:W-:Y:S05]  /*110e0*/  BSYNC B1 ;  /* 0x0000000000017941 */ /* 0x000fea0003800000 */
.L_x_386:
        /* <DEDUP_REMOVED lines=9> */
.L_x_389:
[----:B------:R-:W-:Y:S05]  /*11180*/  BSYNC B1 ;  /* 0x0000000000017941 */ /* 0x000fea0003800000 */
.L_x_388:
        /* <DEDUP_REMOVED lines=9> */
.L_x_391:
[----:B------:R-:W-:Y:S05]  /*11220*/  BSYNC B1 ;  /* 0x0000000000017941 */ /* 0x000fea0003800000 */
.L_x_390:
        /* <DEDUP_REMOVED lines=9> */
.L_x_393:
[----:B------:R-:W-:Y:S05]  /*112c0*/  BSYNC B1 ;  /* 0x0000000000017941 */ /* 0x000fea0003800000 */
.L_x_392:
        /* <DEDUP_REMOVED lines=9> */
.L_x_395:
[----:B------:R-:W-:Y:S05]  /*11360*/  BSYNC B1 ;  /* 0x0000000000017941 */ /* 0x000fea0003800000 */
.L_x_394:
        /* <DEDUP_REMOVED lines=9> */
.L_x_397:
[----:B------:R-:W-:Y:S05]  /*11400*/  BSYNC B1 ;  /* 0x0000000000017941 */ /* 0x000fea0003800000 */
.L_x_396:
        /* <DEDUP_REMOVED lines=9> */
.L_x_399:
[----:B------:R-:W-:Y:S05]  /*114a0*/  BSYNC B1 ;  /* 0x0000000000017941 */ /* 0x000fea0003800000 */
.L_x_398:
        /* <DEDUP_REMOVED lines=9> */
.L_x_401:
[----:B------:R-:W-:Y:S05]  /*11540*/  BSYNC B1 ;  /* 0x0000000000017941 */ /* 0x000fea0003800000 */
.L_x_400:
        /* <DEDUP_REMOVED lines=9> */
.L_x_403:
[----:B------:R-:W-:Y:S05]  /*115e0*/  BSYNC B1 ;  /* 0x0000000000017941 */ /* 0x000fea0003800000 */
.L_x_402:
        /* <DEDUP_REMOVED lines=9> */
.L_x_405:
[----:B------:R-:W-:Y:S05]  /*11680*/  BSYNC B1 ;  /* 0x0000000000017941 */ /* 0x000fea0003800000 */
.L_x_404:
        /* <DEDUP_REMOVED lines=9> */
.L_x_407:
[----:B------:R-:W-:Y:S05]  /*11720*/  BSYNC B1 ;  /* 0x0000000000017941 */ /* 0x000fea0003800000 */
.L_x_406:
        /* <DEDUP_REMOVED lines=9> */
.L_x_409:
[----:B------:R-:W-:Y:S05]  /*117c0*/  BSYNC B1 ;  /* 0x0000000000017941 */ /* 0x000fea0003800000 */
.L_x_408:
        /* <DEDUP_REMOVED lines=9> */
.L_x_411:
[----:B------:R-:W-:Y:S05]  /*11860*/  BSYNC B1 ;  /* 0x0000000000017941 */ /* 0x000fea0003800000 */
.L_x_410:
        /* <DEDUP_REMOVED lines=9> */
.L_x_413:
[----:B------:R-:W-:Y:S05]  /*11900*/  BSYNC B1 ;  /* 0x0000000000017941 */ /* 0x000fea0003800000 */
.L_x_412:
        /* <DEDUP_REMOVED lines=9> */
.L_x_415:
[----:B------:R-:W-:Y:S05]  /*119a0*/  BSYNC B1 ;  /* 0x0000000000017941 */ /* 0x000fea0003800000 */
.L_x_414:
        /* <DEDUP_REMOVED lines=9> */
.L_x_417:
[----:B------:R-:W-:Y:S05]  /*11a40*/  BSYNC B1 ;  /* 0x0000000000017941 */ /* 0x000fea0003800000 */
.L_x_416:
        /* <DEDUP_REMOVED lines=9> */
.L_x_419:
[----:B------:R-:W-:Y:S05]  /*11ae0*/  BSYNC B1 ;  /* 0x0000000000017941 */ /* 0x000fea0003800000 */
.L_x_418:
        /* <DEDUP_REMOVED lines=9> */
.L_x_421:
[----:B------:R-:W-:Y:S05]  /*11b80*/  BSYNC B1 ;  /* 0x0000000000017941 */ /* 0x000fea0003800000 */
.L_x_420:
        /* <DEDUP_REMOVED lines=9> */
.L_x_423:
[----:B------:R-:W-:Y:S05]  /*11c20*/  BSYNC B1 ;  /* 0x0000000000017941 */ /* 0x000fea0003800000 */
.L_x_422:
        /* <DEDUP_REMOVED lines=9> */
.L_x_425:
[----:B------:R-:W-:Y:S05]  /*11cc0*/  BSYNC B1 ;  /* 0x0000000000017941 */ /* 0x000fea0003800000 */
.L_x_424:
        /* <DEDUP_REMOVED lines=9> */
.L_x_427:
[----:B------:R-:W-:Y:S05]  /*11d60*/  BSYNC B1 ;  /* 0x0000000000017941 */ /* 0x000fea0003800000 */
.L_x_426:
        /* <DEDUP_REMOVED lines=9> */
.L_x_429:
[----:B------:R-:W-:Y:S05]  /*11e00*/  BSYNC B1 ;  /* 0x0000000000017941 */ /* 0x000fea0003800000 */
.L_x_428:
        /* <DEDUP_REMOVED lines=9> */
.L_x_431:
[----:B------:R-:W-:Y:S05]  /*11ea0*/  BSYNC B1 ;  /* 0x0000000000017941 */ /* 0x000fea0003800000 */
.L_x_430:
        /* <DEDUP_REMOVED lines=9> */
.L_x_433:
[----:B------:R-:W-:Y:S05]  /*11f40*/  BSYNC B1 ;  /* 0x0000000000017941 */ /* 0x000fea0003800000 */
.L_x_432:
        /* <DEDUP_REMOVED lines=9> */
.L_x_435:
[----:B------:R-:W-:Y:S05]  /*11fe0*/  BSYNC B1 ;  /* 0x0000000000017941 */ /* 0x000fea0003800000 */
.L_x_434:
        /* <DEDUP_REMOVED lines=9> */
.L_x_437:
[----:B------:R-:W-:Y:S05]  /*12080*/  BSYNC B1 ;  /* 0x0000000000017941 */ /* 0x000fea0003800000 */
.L_x_436:
        /* <DEDUP_REMOVED lines=9> */
.L_x_439:
[----:B------:R-:W-:Y:S05]  /*12120*/  BSYNC B1 ;  /* 0x0000000000017941 */ /* 0x000fea0003800000 */
.L_x_438:
        /* <DEDUP_REMOVED lines=9> */
.L_x_441:
[----:B------:R-:W-:Y:S05]  /*121c0*/  BSYNC B1 ;  /* 0x0000000000017941 */ /* 0x000fea0003800000 */
.L_x_440:
        /* <DEDUP_REMOVED lines=9> */
.L_x_443:
[----:B------:R-:W-:Y:S05]  /*12260*/  BSYNC B1 ;  /* 0x0000000000017941 */ /* 0x000fea0003800000 */
.L_x_442:
        /* <DEDUP_REMOVED lines=9> */
.L_x_445:
[----:B------:R-:W-:Y:S05]  /*12300*/  BSYNC B1 ;  /* 0x0000000000017941 */ /* 0x000fea0003800000 */
.L_x_444:
        /* <DEDUP_REMOVED lines=9> */
.L_x_447:
[----:B------:R-:W-:Y:S05]  /*123a0*/  BSYNC B1 ;  /* 0x0000000000017941 */ /* 0x000fea0003800000 */
.L_x_446:
        /* <DEDUP_REMOVED lines=9> */
.L_x_449:
[----:B------:R-:W-:Y:S05]  /*12440*/  BSYNC B1 ;  /* 0x0000000000017941 */ /* 0x000fea0003800000 */
.L_x_448:
        /* <DEDUP_REMOVED lines=9> */
.L_x_451:
[----:B------:R-:W-:Y:S05]  /*124e0*/  BSYNC B1 ;  /* 0x0000000000017941 */ /* 0x000fea0003800000 */
.L_x_450:
        /* <DEDUP_REMOVED lines=9> */
.L_x_453:
[----:B------:R-:W-:Y:S05]  /*12580*/  BSYNC B1 ;  /* 0x0000000000017941 */ /* 0x000fea0003800000 */
.L_x_452:
        /* <DEDUP_REMOVED lines=9> */
.L_x_455:
[----:B------:R-:W-:Y:S05]  /*12620*/  BSYNC B1 ;  /* 0x0000000000017941 */ /* 0x000fea0003800000 */
.L_x_454:
        /* <DEDUP_REMOVED lines=9> */
.L_x_457:
[----:B------:R-:W-:Y:S05]  /*126c0*/  BSYNC B1 ;  /* 0x0000000000017941 */ /* 0x000fea0003800000 */
.L_x_456:
        /* <DEDUP_REMOVED lines=9> */
.L_x_459:
[----:B------:R-:W-:Y:S05]  /*12760*/  BSYNC B1 ;  /* 0x0000000000017941 */ /* 0x000fea0003800000 */
.L_x_458:
        /* <DEDUP_REMOVED lines=9> */
.L_x_461:
[----:B------:R-:W-:Y:S05]  /*12800*/  BSYNC B1 ;  /* 0x0000000000017941 */ /* 0x000fea0003800000 */
.L_x_460:
        /* <DEDUP_REMOVED lines=9> */
.L_x_463:
[----:B------:R-:W-:Y:S05]  /*128a0*/  BSYNC B1 ;  /* 0x0000000000017941 */ /* 0x000fea0003800000 */
.L_x_462:
        /* <DEDUP_REMOVED lines=9> */
.L_x_465:
[----:B------:R-:W-:Y:S05]  /*12940*/  BSYNC B1 ;  /* 0x0000000000017941 */ /* 0x000fea0003800000 */
.L_x_464:
        /* <DEDUP_REMOVED lines=9> */
.L_x_467:
[----:B------:R-:W-:Y:S05]  /*129e0*/  BSYNC B1 ;  /* 0x0000000000017941 */ /* 0x000fea0003800000 */
.L_x_466:
        /* <DEDUP_REMOVED lines=9> */
.L_x_469:
[----:B------:R-:W-:Y:S05]  /*12a80*/  BSYNC B1 ;  /* 0x0000000000017941 */ /* 0x000fea0003800000 */
.L_x_468:
        /* <DEDUP_REMOVED lines=9> */
.L_x_471:
[----:B------:R-:W-:Y:S05]  /*12b20*/  BSYNC B1 ;  /* 0x0000000000017941 */ /* 0x000fea0003800000 */
.L_x_470:
        /* <DEDUP_REMOVED lines=9> */
.L_x_473:
[----:B------:R-:W-:Y:S05]  /*12bc0*/  BSYNC B1 ;  /* 0x0000000000017941 */ /* 0x000fea0003800000 */
.L_x_472:
        /* <DEDUP_REMOVED lines=9> */
.L_x_475:
[----:B------:R-:W-:Y:S05]  /*12c60*/  BSYNC B1 ;  /* 0x0000000000017941 */ /* 0x000fea0003800000 */
.L_x_474:
        /* <DEDUP_REMOVED lines=9> */
.L_x_477:
[----:B------:R-:W-:Y:S05]  /*12d00*/  BSYNC B1 ;  /* 0x0000000000017941 */ /* 0x000fea0003800000 */
.L_x_476:
        /* <DEDUP_REMOVED lines=9> */
.L_x_479:
[----:B------:R-:W-:Y:S05]  /*12da0*/  BSYNC B1 ;  /* 0x0000000000017941 */ /* 0x000fea0003800000 */
.L_x_478:
        /* <DEDUP_REMOVED lines=9> */
.L_x_481:
[----:B------:R-:W-:Y:S05]  /*12e40*/  BSYNC B1 ;  /* 0x0000000000017941 */ /* 0x000fea0003800000 */
.L_x_480:
        /* <DEDUP_REMOVED lines=9> */
.L_x_483:
[----:B------:R-:W-:Y:S05]  /*12ee0*/  BSYNC B1 ;  /* 0x0000000000017941 */ /* 0x000fea0003800000 */
.L_x_482:
        /* <DEDUP_REMOVED lines=9> */
.L_x_485:
[----:B------:R-:W-:Y:S05]  /*12f80*/  BSYNC B1 ;  /* 0x0000000000017941 */ /* 0x000fea0003800000 */
.L_x_484:
        /* <DEDUP_REMOVED lines=9> */
.L_x_487:
[----:B------:R-:W-:Y:S05]  /*13020*/  BSYNC B1 ;  /* 0x0000000000017941 */ /* 0x000fea0003800000 */
.L_x_486:
        /* <DEDUP_REMOVED lines=9> */
.L_x_489:
[----:B------:R-:W-:Y:S05]  /*130c0*/  BSYNC B1 ;  /* 0x0000000000017941 */ /* 0x000fea0003800000 */
.L_x_488:
        /* <DEDUP_REMOVED lines=9> */
.L_x_491:
[----:B------:R-:W-:Y:S05]  /*13160*/  BSYNC B1 ;  /* 0x0000000000017941 */ /* 0x000fea0003800000 */
.L_x_490:
        /* <DEDUP_REMOVED lines=9> */
.L_x_493:
[----:B------:R-:W-:Y:S05]  /*13200*/  BSYNC B1 ;  /* 0x0000000000017941 */ /* 0x000fea0003800000 */
.L_x_492:
        /* <DEDUP_REMOVED lines=9> */
.L_x_495:
[----:B------:R-:W-:Y:S05]  /*132a0*/  BSYNC B1 ;  /* 0x0000000000017941 */ /* 0x000fea0003800000 */
.L_x_494:
        /* <DEDUP_REMOVED lines=9> */
.L_x_497:
[----:B------:R-:W-:Y:S05]  /*13340*/  BSYNC B1 ;  /* 0x0000000000017941 */ /* 0x000fea0003800000 */
.L_x_496:
        /* <DEDUP_REMOVED lines=9> */
.L_x_499:
[----:B------:R-:W-:Y:S05]  /*133e0*/  BSYNC B1 ;  /* 0x0000000000017941 */ /* 0x000fea0003800000 */
.L_x_498:
        /* <DEDUP_REMOVED lines=9> */
.L_x_501:
[----:B------:R-:W-:Y:S05]  /*13480*/  BSYNC B1 ;  /* 0x0000000000017941 */ /* 0x000fea0003800000 */
.L_x_500:
        /* <DEDUP_REMOVED lines=9> */
.L_x_503:
[----:B------:R-:W-:Y:S05]  /*13520*/  BSYNC B1 ;  /* 0x0000000000017941 */ /* 0x000fea0003800000 */
.L_x_502:
        /* <DEDUP_REMOVED lines=9> */
.L_x_505:
[----:B------:R-:W-:Y:S05]  /*135c0*/  BSYNC B1 ;  /* 0x0000000000017941 */ /* 0x000fea0003800000 */
.L_x_504:
        /* <DEDUP_REMOVED lines=9> */
.L_x_507:
[----:B------:R-:W-:Y:S05]  /*13660*/  BSYNC B1 ;  /* 0x0000000000017941 */ /* 0x000fea0003800000 */
.L_x_506:
        /* <DEDUP_REMOVED lines=9> */
.L_x_509:
[----:B------:R-:W-:Y:S05]  /*13700*/  BSYNC B1 ;  /* 0x0000000000017941 */ /* 0x000fea0003800000 */
.L_x_508:
        /* <DEDUP_REMOVED lines=9> */
.L_x_511:
[----:B------:R-:W-:Y:S05]  /*137a0*/  BSYNC B1 ;  /* 0x0000000000017941 */ /* 0x000fea0003800000 */
.L_x_510:
        /* <DEDUP_REMOVED lines=9> */
.L_x_513:
[----:B------:R-:W-:Y:S05]  /*13840*/  BSYNC B1 ;  /* 0x0000000000017941 */ /* 0x000fea0003800000 */
.L_x_512:
        /* <DEDUP_REMOVED lines=9> */
.L_x_515:
[----:B------:R-:W-:Y:S05]  /*138e0*/  BSYNC B1 ;  /* 0x0000000000017941 */ /* 0x000fea0003800000 */
.L_x_514:
        /* <DEDUP_REMOVED lines=9> */
.L_x_517:
[----:B------:R-:W-:Y:S05]  /*13980*/  BSYNC B1 ;  /* 0x0000000000017941 */ /* 0x000fea0003800000 */
.L_x_516:
        /* <DEDUP_REMOVED lines=9> */
.L_x_519:
[----:B------:R-:W-:Y:S05]  /*13a20*/  BSYNC B1 ;  /* 0x0000000000017941 */ /* 0x000fea0003800000 */
.L_x_518:
        /* <DEDUP_REMOVED lines=9> */
.L_x_521:
[----:B------:R-:W-:Y:S05]  /*13ac0*/  BSYNC B1 ;  /* 0x0000000000017941 */ /* 0x000fea0003800000 */
.L_x_520:
        /* <DEDUP_REMOVED lines=9> */
.L_x_523:
[----:B------:R-:W-:Y:S05]  /*13b60*/  BSYNC B1 ;  /* 0x0000000000017941 */ /* 0x000fea0003800000 */
.L_x_522:
        /* <DEDUP_REMOVED lines=9> */
.L_x_525:
[----:B------:R-:W-:Y:S05]  /*13c00*/  BSYNC B1 ;  /* 0x0000000000017941 */ /* 0x000fea0003800000 */
.L_x_524:
        /* <DEDUP_REMOVED lines=9> */
.L_x_527:
[----:B------:R-:W-:Y:S05]  /*13ca0*/  BSYNC B1 ;  /* 0x0000000000017941 */ /* 0x000fea0003800000 */
.L_x_526:
        /* <DEDUP_REMOVED lines=9> */
.L_x_529:
[----:B------:R-:W-:Y:S05]  /*13d40*/  BSYNC B1 ;  /* 0x0000000000017941 */ /* 0x000fea0003800000 */
.L_x_528:
        /* <DEDUP_REMOVED lines=9> */
.L_x_531:
[----:B------:R-:W-:Y:S05]  /*13de0*/  BSYNC B1 ;  /* 0x0000000000017941 */ /* 0x000fea0003800000 */
.L_x_530:
        /* <DEDUP_REMOVED lines=9> */
.L_x_533:
[----:B------:R-:W-:Y:S05]  /*13e80*/  BSYNC B1 ;  /* 0x0000000000017941 */ /* 0x000fea0003800000 */
.L_x_532:
        /* <DEDUP_REMOVED lines=9> */
.L_x_535:
[----:B------:R-:W-:Y:S05]  /*13f20*/  BSYNC B1 ;  /* 0x0000000000017941 */ /* 0x000fea0003800000 */
.L_x_534:
        /* <DEDUP_REMOVED lines=9> */
.L_x_537:
[----:B------:R-:W-:Y:S05]  /*13fc0*/  BSYNC B1 ;  /* 0x0000000000017941 */ /* 0x000fea0003800000 */
.L_x_536:
[----:B0----5:R-:W-:Y:S01]  /*13fd0*/  LOP3.LUT R3, R153, 0xffffe000, RZ, 0xc0, !PT ;  /* 0xffffe00099037812 */ /* 0x021fe200078ec0ff */
[----:B------:R-:W-:Y:S01]  /*13fe0*/  BSSY B1, `(.L_x_538) ;  /* 0x0000008000017945 */ /* 0x000fe20003800000 */
[----:B------:R-:W-:-:S03]  /*13ff0*/  ISETP.GT.AND P2, PT, R0, 0xf8, P1 ;  /* 0x000000f80000780c */ /* 0x000fc60000f44270 */
[----:B-1--4-:R-:W-:-:S04]  /*14000*/  FMUL R6, R3, R16 ;  /* 0x0000001003067220 */ /* 0x012fc80000400000 */
[----:B------:R-:W-:-:S05]  /*14010*/  FFMA R149, R149, R2, R6 ;  /* 0x0000000295957223 */ /* 0x000fca0000000006 */
[----:B------:R-:W-:-:S05]  /*14020*/  F2FP.TF32.F32.PACK_B R149, R149 ;  /* 0x00000095ff95723e */ /* 0x000fca00024050ff */
[----:B------:R0:W-:Y:S01]  /*14030*/  @P0 STG.E desc[UR36][R8.64+0x3e4], R149 ;  /* 0x0003e49508000986 */ /* 0x0001e2000c101924 */
[----:B------:R-:W-:Y:S05]  /*14040*/  @!P2 BRA `(.L_x_539) ;  /* 0x000000000004a947 */ /* 0x000fea0003800000 */
[----:B------:R1:W5:Y:S02]  /*14050*/  LDG.E.LTC128B R153, desc[UR36][R12.64+0x3e0] ;  /* 0x0003e0240c997981 */ /* 0x000364000c1e1920 */
.L_x_539:
[----:B------:R-:W-:Y:S05]  /*14060*/  BSYNC B1 ;  /* 0x0000000000017941 */ /* 0x000fea0003800000 */
.L_x_538:
        /* <DEDUP_REMOVED lines=9> */
.L_x_541:
[----:B------:R-:W-:Y:S05]  /*14100*/  BSYNC B1 ;  /* 0x0000000000017941 */ /* 0x000fea0003800000 */
.L_x_540:
[----:B------:R-:W-:Y:S05]  /*14110*/  @!P1 BRA `(.L_x_542) ;  /* 0x00000050004c9947 */ /* 0x000fea0003800000 */
[----:B-----5:R-:W-:-:S05]  /*14120*/  LOP3.LUT R153, R153, 0xffffe000, RZ, 0xc0, !PT ;  /* 0xffffe00099997812 */ /* 0x020fca00078ec0ff */
[----:B------:R-:W-:-:S04]  /*14130*/  FMUL R0, R153, R16 ;  /* 0x0000001099007220 */ /* 0x000fc80000400000 */
[----:B------:R-:W-:-:S05]  /*14140*/  FFMA R151, R151, R2, R0 ;  /* 0x0000000297977223 */ /* 0x000fca0000000000 */
[----:B------:R-:W-:-:S05]  /*14150*/  F2FP.TF32.F32.PACK_B R151, R151 ;  /* 0x00000097ff97723e */ /* 0x000fca00024050ff */
[----:B------:R0:W-:Y:S01]  /*14160*/  STG.E desc[UR36][R4.64+0x3e4], R151 ;  /* 0x0003e49704007986 */ /* 0x0001e2000c101924 */
[----:B------:R-:W-:Y:S05]  /*14170*/  BRA `(.L_x_542) ;  /* 0x0000005000347947 */ /* 0x000fea0003800000 */
.L_x_35:
[----:B------:R-:W2:Y:S01]  /*14180*/  LDL.LU R3, [R1] ;  /* 0x0000000001037983 */ /* 0x000ea20000300800 */
[----:B------:R-:W-:-:S03]  /*14190*/  ULDC.64 UR4, c[0x0][0x5c0] ;  /* 0x0001700000047ab9 */ /* 0x000fc60000000a00 */
[----:B------:R-:W3:Y:S04]  /*141a0*/  LDL.LU R9, [R1+0x8] ;  /* 0x0000080001097983 */ /* 0x000ee80000300800 */
[----:B------:R-:W4:Y:S04]  /*141b0*/  LDL.LU R8, [R1+0x54] ;  /* 0x0000540001087983 */ /* 0x000f280000300800 */
[----:B------:R-:W5:Y:S04]  /*141c0*/  LDL.LU R235, [R1+0x8c] ;  /* 0x00008c0001eb7983 */ /* 0x000f680000300800 */
        /* <DEDUP_REMOVED lines=91> */
[----:B------:R-:W5:Y:S01]  /*14780*/  LDL.LU R12, [R1+0x1fc] ;  /* 0x0001fc00010c7983 */ /* 0x000f620000300800 */
[----:B--2---:R-:W-:Y:S01]  /*14790*/  FMUL R3, R3, R2 ;  /* 0x0000000203037220 */ /* 0x004fe20000400000 */
[----:B------:R-:W-:-:S02]  /*147a0*/  LEA R4, P0, R6, UR4, 0x2 ;  /* 0x0000000406047c11 */ /* 0x000fc4000f8010ff */
[----:B------:R-:W2:Y:S02]  /*147b0*/  LDL.LU R7, [R1+0x4] ;  /* 0x0000040001077983 */ /* 0x000ea40000300800 */
[----:B------:R-:W-:Y:S02]  /*147c0*/  LEA.HI.X R5, R6, UR5, R10, 0x2, P0 ;  /* 0x0000000506057c11 */ /* 0x000fe400080f140a */
[----:B------:R-:W-:Y:S01]  /*147d0*/  F2FP.TF32.F32.PACK_B R3, R3 ;  /* 0x00000003ff03723e */ /* 0x000fe200024050ff */
[----:B------:R-:W5:Y:S01]  /*147e0*/  LDL.LU R10, [R1+0x5c] ;  /* 0x00005c00010a7983 */ /* 0x000f620000300800 */
[----:B------:R-:W-:-:S03]  /*147f0*/  ISETP.GT.AND P0, PT, R0, 0x1, P3 ;  /* 0x000000010000780c */ /* 0x000fc60001f04270 */
[----:B------:R2:W-:Y:S01]  /*14800*/  @P1 STG.E desc[UR36][R4.64], R3 ;  /* 0x0000000304001986 */ /* 0x0005e2000c101924 */
[----:B------:R-:W-:Y:S01]  /*14810*/  ISETP.GT.AND P2, PT, R158, 0x8, PT ;  /* 0x000000089e00780c */ /* 0x000fe20003f44270 */
[----:B--2---:R-:W-:-:S05]  /*14820*/  FMUL R3, R7, R2 ;  /* 0x0000000207037220 */ /* 0x004fca0000400000 */
[----:B------:R-:W-:-:S05]  /*14830*/  F2FP.TF32.F32.PACK_B R3, R3 ;  /* 0x00000003ff03723e */ /* 0x000fca00024050ff */
[----:B------:R0:W-:Y:S04]  /*14840*/  @P0 STG.E desc[UR36][R4.64+0x4], R3 ;  /* 0x0000040304000986 */ /* 0x0001e8000c101924 */
[----:B0-----:R-:W2:Y:S01]  /*14850*/  LDL.LU R3, [R1+0xc] ;  /* 0x00000c0001037983 */ /* 0x001ea20000300800 */
[----:B------:R-:W-:Y:S01]  /*14860*/  USHF.L.U32 UR5, UR8, 0x5, URZ ;  /* 0x0000000508057899 */ /* 0x000fe2000800063f */
[----:B------:R-:W-:Y:S01]  /*14870*/  ISETP.GT.AND P0, PT, R0, RZ, P2 ;  /* 0x000000ff0000720c */ /* 0x000fe20001704270 */
[----:B------:R-:W-:Y:S01]  /*14880*/  USHF.L.U64.HI UR4, UR8, 0x5, UR9 ;  /* 0x0000000508047899 */ /* 0x000fe20008010209 */
[----:B---3--:R-:W-:-:S03]  /*14890*/  FMUL R9, R9, R2 ;  /* 0x0000000209097220 */ /* 0x008fc60000400000 */
[----:B------:R-:W-:Y:S02]  /*148a0*/  IADD3 R6, P1, R4, UR5, RZ ;  /* 0x0000000504067c10 */ /* 0x000fe4000ff3e0ff */
[----:B------:R-:W-:Y:S02]  /*148b0*/  F2FP.TF32.F32.PACK_B R9, R9 ;  /* 0x00000009ff09723e */ /* 0x000fe400024050ff */
[----:B------:R-:W-:-:S05]  /*148c0*/  IADD3.X R7, R5, UR4, RZ, P1, !PT ;  /* 0x0000000405077c10 */ /* 0x000fca0008ffe4ff */
[----:B------:R0:W-:Y:S01]  /*148d0*/  @P0 STG.E desc[UR36][R6.64], R9 ;  /* 0x0000000906000986 */ /* 0x0001e2000c101924 */
[----:B------:R-:W-:-:S03]  /*148e0*/  ISETP.GT.AND P0, PT, R0, 0x1, P2 ;  /* 0x000000010000780c */ /* 0x000fc60001704270 */
[----:B0-----:R-:W3:Y:S01]  /*148f0*/  LDL.LU R9, [R1+0x60] ;  /* 0x0000600001097983 */ /* 0x001ee20000300800 */
[----:B--2---:R-:W-:-:S05]  /*14900*/  FMUL R3, R3, R2 ;  /* 0x0000000203037220 */ /* 0x004fca0000400000 */
[----:B------:R-:W-:-:S05]  /*14910*/  F2FP.TF32.F32.PACK_B R3, R3 ;  /* 0x00000003ff03723e */ /* 0x000fca00024050ff */
[----:B------:R0:W-:Y:S04]  /*14920*/  @P0 STG.E desc[UR36][R6.64+0x4], R3 ;  /* 0x0000040306000986 */ /* 0x0001e8000c101924 */
[----:B0-----:R-:W2:Y:S01]  /*14930*/  LDL.LU R3, [R1+0x10] ;  /* 0x0000100001037983 */ /* 0x001ea20000300800 */
[----:B------:R-:W-:Y:S01]  /*14940*/  ISETP.GT.AND P0, PT, R0, 0x8, P3 ;  /* 0x000000080000780c */ /* 0x000fe20001f04270 */
[----:B--2---:R-:W-:-:S05]  /*14950*/  FMUL R3, R3, R2 ;  /* 0x0000000203037220 */ /* 0x004fca0000400000 */
[----:B------:R-:W-:-:S07]  /*14960*/  F2FP.TF32.F32.PACK_B R3, R3 ;  /* 0x00000003ff03723e */ /* 0x000fce00024050ff */
        /* <DEDUP_REMOVED lines=82> */
[C---:B------:R-:W-:Y:S02]  /*14e90*/  ISETP.GT.AND P1, PT, R0.reuse, 0x29, P3 ;  /* 0x000000290000780c */ /* 0x040fe40001f24270 */
[----:B------:R-:W-:Y:S01]  /*14ea0*/  ISETP.GT.AND P0, PT, R0, 0x28, P2 ;  /* 0x000000280000780c */ /* 0x000fe20001704270 */
[----:B----4-:R-:W-:-:S05]  /*14eb0*/  FMUL R8, R8, R2 ;  /* 0x0000000208087220 */ /* 0x010fca0000400000 */
[----:B------:R-:W-:-:S05]  /*14ec0*/  F2FP.TF32.F32.PACK_B R8, R8 ;  /* 0x00000008ff08723e */ /* 0x000fca00024050ff */
[----:B------:R0:W-:Y:S04]  /*14ed0*/  @P1 STG.E desc[UR36][R4.64+0xa4], R8 ;  /* 0x0000a40804001986 */ /* 0x0001e8000c101924 */
[----:B0-----:R-:W4:Y:S01]  /*14ee0*/  LDL.LU R8, [R1+0x64] ;  /* 0x0000640001087983 */ /* 0x001f220000300800 */
[----:B--2---:R-:W-:-:S05]  /*14ef0*/  FMUL R3, R3, R2 ;  /* 0x0000000203037220 */ /* 0x004fca0000400000 */
[----:B------:R-:W-:-:S05]  /*14f00*/  F2FP.TF32.F32.PACK_B R3, R3 ;  /* 0x00000003ff03723e */ /* 0x000fca00024050ff */
[----:B------:R0:W-:Y:S04]  /*14f10*/  @P0 STG.E desc[UR36][R6.64+0xa0], R3 ;  /* 0x0000a00306000986 */ /* 0x0001e8000c101924 */
[----:B0-----:R-:W2:Y:S01]  /*14f20*/  LDL.LU R3, [R1+0x68] ;  /* 0x0000680001037983 */ /* 0x001ea20000300800 */
[C---:B------:R-:W-:Y:S02]  /*14f30*/  ISETP.GT.AND P1, PT, R0.reuse, 0x29, P2 ;  /* 0x000000290000780c */ /* 0x040fe40001724270 */
[----:B------:R-:W-:Y:S01]  /*14f40*/  ISETP.GT.AND P4, PT, R0, 0x30, P3 ;  /* 0x000000300000780c */ /* 0x000fe20001f84270 */
[-C--:B-----5:R-:W-:Y:S01]  /*14f50*/  FMUL R10, R10, R2.reuse ;  /* 0x000000020a0a7220 */ /* 0x0a0fe20000400000 */
[C---:B------:R-:W-:Y:S01]  /*14f60*/  ISETP.GT.AND P5, PT, R0.reuse, 0x31, P3 ;  /* 0x000000310000780c */ /* 0x040fe20001fa4270 */
[-C--:B---3--:R-:W-:Y:S01]  /*14f70*/  FMUL R9, R9, R2.reuse ;  /* 0x0000000209097220 */ /* 0x088fe20000400000 */
[----:B------:R-:W-:Y:S01]  /*14f80*/  ISETP.GT.AND P0, PT, R0, 0x30, P2 ;  /* 0x000000300000780c */ /* 0x000fe20001704270 */
[----:B----4-:R-:W-:Y:S01]  /*14f90*/  FMUL R8, R8, R2 ;  /* 0x0000000208087220 */ /* 0x010fe20000400000 */
[----:B------:R-:W-:-:S02]  /*14fa0*/  F2FP.TF32.F32.PACK_B R10, R10 ;  /* 0x0000000aff0a723e */ /* 0x000fc400024050ff */
[----:B------:R-:W-:Y:S02]  /*14fb0*/  F2FP.TF32.F32.PACK_B R9, R9 ;  /* 0x00000009ff09723e */ /* 0x000fe400024050ff */
[----:B------:R-:W-:Y:S01]  /*14fc0*/  F2FP.TF32.F32.PACK_B R8, R8 ;  /* 0x00000008ff08723e */ /* 0x000fe200024050ff */
[----:B------:R0:W-:Y:S04]  /*14fd0*/  @P1 STG.E desc[UR36][R6.64+0xa4], R10 ;  /* 0x0000a40a06001986 */ /* 0x0001e8000c101924 */
[----:B------:R1:W-:Y:S04]  /*14fe0*/  @P4 STG.E desc[UR36][R4.64+0xc0], R9 ;  /* 0x0000c00904004986 */ /* 0x0003e8000c101924 */
[----:B------:R3:W-:Y:S04]  /*14ff0*/  @P5 STG.E desc[UR36][R4.64+0xc4], R8 ;  /* 0x0000c40804005986 */ /* 0x0007e8000c101924 */
[----:B0-----:R-:W4:Y:S04]  /*15000*/  LDL.LU R10, [R1+0x6c] ;  /* 0x00006c00010a7983 */ /* 0x001f280000300800 */
[----:B-1----:R-:W5:Y:S04]  /*15010*/  LDL.LU R9, [R1+0x70] ;  /* 0x0000700001097983 */ /* 0x002f680000300800 */
[----:B---3--:R-:W3:Y:S01]  /*15020*/  LDL.LU R8, [R1+0x78] ;  /* 0x0000780001087983 */ /* 0x008ee20000300800 */
[----:B--2---:R-:W-:-:S05]  /*15030*/  FMUL R3, R3, R2 ;  /* 0x0000000203037220 */ /* 0x004fca0000400000 */
[----:B------:R-:W-:-:S05]  /*15040*/  F2FP.TF32.F32.PACK_B R3, R3 ;  /* 0x00000003ff03723e */ /* 0x000fca00024050ff */
[----:B------:R0:W-:Y:S04]  /*15050*/  @P0 STG.E desc[UR36][R6.64+0xc0], R3 ;  /* 0x0000c00306000986 */ /* 0x0001e8000c101924 */
[----:B0-----:R-:W2:Y:S01]  /*15060*/  LDL.LU R3, [R1+0x74] ;  /* 0x0000740001037983 */ /* 0x001ea20000300800 */
[C---:B------:R-:W-:Y:S02]  /*15070*/  ISETP.GT.AND P1, PT, R0.reuse, 0x31, P2 ;  /* 0x000000310000780c */ /* 0x040fe40001724270 */
[----:B------:R-:W-:Y:S01]  /*15080*/  ISETP.GT.AND P4, PT, R0, 0x38, P3 ;  /* 0x000000380000780c */ /* 0x000fe20001f84270 */
[-C--:B----4-:R-:W-:Y:S01]  /*15090*/  FMUL R10, R10, R2.reuse ;  /* 0x000000020a0a7220 */ /* 0x090fe20000400000 */
[C---:B------:R-:W-:Y:S01]  /*150a0*/  ISETP.GT.AND P5, PT, R0.reuse, 0x39, P3 ;  /* 0x000000390000780c */ /* 0x040fe20001fa4270 */
[----:B-----5:R-:W-:Y:S01]  /*150b0*/  FMUL R9, R9, R2 ;  /* 0x0000000209097220 */ /* 0x020fe20000400000 */
[----:B------:R-:W-:-:S02]  /*150c0*/  ISETP.GT.AND P0, PT, R0, 0x38, P2 ;  /* 0x000000380000780c */ /* 0x000fc40001704270 */
[----:B------:R-:W-:Y:S01]  /*150d0*/  F2FP.TF32.F32.PACK_B R10, R10 ;  /* 0x0000000aff0a723e */ /* 0x000fe200024050ff */
[----:B---3--:R-:W-:Y:S01]  /*150e0*/  FMUL R8, R8, R2 ;  /* 0x0000000208087220 */ /* 0x008fe20000400000 */
[----:B------:R-:W-:-:S03]  /*150f0*/  F2FP.TF32.F32.PACK_B R9, R9 ;  /* 0x00000009ff09723e */ /* 0x000fc600024050ff */
[----:B------:R0:W-:Y:S01]  /*15100*/  @P1 STG.E desc[UR36][R6.64+0xc4], R10 ;  /* 0x0000c40a06001986 */ /* 0x0001e2000c101924 */
[----:B------:R-:W-:-:S03]  /*15110*/  F2FP.TF32.F32.PACK_B R8, R8 ;  /* 0x00000008ff08723e */ /* 0x000fc600024050ff */
[----:B------:R1:W-:Y:S04]  /*15120*/  @P4 STG.E desc[UR36][R4.64+0xe0], R9 ;  /* 0x0000e00904004986 */ /* 0x0003e8000c101924 */
[----:B0-----:R-:W3:Y:S04]  /*15130*/  LDL.LU R10, [R1+0x80] ;  /* 0x00008000010a7983 */ /* 0x001ee80000300800 */
[----:B-1----:R-:W4:Y:S01]  /*15140*/  LDL.LU R9, [R1+0x84] ;  /* 0x0000840001097983 */ /* 0x002f220000300800 */
[----:B--2---:R-:W-:-:S05]  /*15150*/  FMUL R3, R3, R2 ;  /* 0x0000000203037220 */ /* 0x004fca0000400000 */
[----:B------:R-:W-:-:S05]  /*15160*/  F2FP.TF32.F32.PACK_B R3, R3 ;  /* 0x00000003ff03723e */ /* 0x000fca00024050ff */
[----:B------:R0:W-:Y:S04]  /*15170*/  @P5 STG.E desc[UR36][R4.64+0xe4], R3 ;  /* 0x0000e40304005986 */ /* 0x0001e8000c101924 */
[----:B------:R1:W-:Y:S04]  /*15180*/  @P0 STG.E desc[UR36][R6.64+0xe0], R8 ;  /* 0x0000e00806000986 */ /* 0x0003e8000c101924 */
[----:B0-----:R-:W2:Y:S04]  /*15190*/  LDL.LU R3, [R1+0x7c] ;  /* 0x00007c0001037983 */ /* 0x001ea80000300800 */
[----:B-1----:R-:W5:Y:S01]  /*151a0*/  LDL.LU R8, [R1+0x88] ;  /* 0x0000880001087983 */ /* 0x002f620000300800 */
[----:B------:R-:W-:-:S02]  /*151b0*/  ISETP.GT.AND P1, PT, R0, 0x39, P2 ;  /* 0x000000390000780c */ /* 0x000fc40001724270 */
[----:B------:R-:W-:Y:S01]  /*151c0*/  ISETP.GT.AND P4, PT, R0, 0x40, P3 ;  /* 0x000000400000780c */ /* 0x000fe20001f84270 */
[-C--:B---3--:R-:W-:Y:S01]  /*151d0*/  FMUL R10, R10, R2.reuse ;  /* 0x000000020a0a7220 */ /* 0x088fe20000400000 */
[C---:B------:R-:W-:Y:S02]  /*151e0*/  ISETP.GT.AND P5, PT, R0.reuse, 0x41, P3 ;  /* 0x000000410000780c */ /* 0x040fe40001fa4270 */
[----:B------:R-:W-:Y:S01]  /*151f0*/  ISETP.GT.AND P0, PT, R0, 0x40, P2 ;  /* 0x000000400000780c */ /* 0x000fe20001704270 */
[----:B----4-:R-:W-:Y:S01]  /*15200*/  FMUL R9, R9, R2 ;  /* 0x0000000209097220 */ /* 0x010fe20000400000 */
[----:B------:R-:W-:-:S04]  /*15210*/  F2FP.TF32.F32.PACK_B R10, R10 ;  /* 0x0000000aff0a723e */ /* 0x000fc800024050ff */
[----:B------:R-:W-:Y:S01]  /*15220*/  F2FP.TF32.F32.PACK_B R9, R9 ;  /* 0x00000009ff09723e */ /* 0x000fe200024050ff */
[-C--:B------:R-:W-:Y:S01]  /*15230*/  FMUL R11, R11, R2.reuse ;  /* 0x000000020b0b7220 */ /* 0x080fe20000400000 */
[----:B------:R-:W-:-:S04]  /*15240*/  FMUL R13, R13, R2 ;  /* 0x000000020d0d7220 */ /* 0x000fc80000400000 */
[----:B------:R-:W-:Y:S02]  /*15250*/  F2FP.TF32.F32.PACK_B R11, R11 ;  /* 0x0000000bff0b723e */ /* 0x000fe400024050ff */
[----:B------:R-:W-:Y:S01]  /*15260*/  F2FP.TF32.F32.PACK_B R13, R13 ;  /* 0x0000000dff0d723e */ /* 0x000fe200024050ff */
[----:B------:R-:W-:-:S05]  /*15270*/  FMUL R15, R15, R2 ;  /* 0x000000020f0f7220 */ /* 0x000fca0000400000 */
[----:B------:R-:W-:Y:S01]  /*15280*/  F2FP.TF32.F32.PACK_B R15, R15 ;  /* 0x0000000fff0f723e */ /* 0x000fe200024050ff */
[----:B------:R-:W-:-:S05]  /*15290*/  FMUL R19, R19, R2 ;  /* 0x0000000213137220 */ /* 0x000fca0000400000 */
[----:B------:R-:W-:Y:S01]  /*152a0*/  F2FP.TF32.F32.PACK_B R19, R19 ;  /* 0x00000013ff13723e */ /* 0x000fe200024050ff */
[-C--:B--2---:R-:W-:Y:S01]  /*152b0*/  FMUL R3, R3, R2.reuse ;  /* 0x0000000203037220 */ /* 0x084fe20000400000 */
[----:B-----5:R-:W-:-:S04]  /*152c0*/  FMUL R8, R8, R2 ;  /* 0x0000000208087220 */ /* 0x020fc80000400000 */
[----:B------:R-:W-:Y:S02]  /*152d0*/  F2FP.TF32.F32.PACK_B R3, R3 ;  /* 0x00000003ff03723e */ /* 0x000fe400024050ff */
[----:B------:R-:W-:-:S03]  /*152e0*/  F2FP.TF32.F32.PACK_B R8, R8 ;  /* 0x00000008ff08723e */ /* 0x000fc600024050ff */
[----:B------:R0:W-:Y:S01]  /*152f0*/  @P1 STG.E desc[UR36][R6.64+0xe4], R3 ;  /* 0x0000e40306001986 */ /* 0x0001e2000c101924 */
[----:B------:R-:W-:-:S03]  /*15300*/  ISETP.GT.AND P1, PT, R0, 0x41, P2 ;  /* 0x000000410000780c */ /* 0x000fc60001724270 */
[----:B------:R-:W-:Y:S01]  /*15310*/  @P4 STG.E desc[UR36][R4.64+0x100], R10 ;  /* 0x0001000a04004986 */ /* 0x000fe2000c101924 */
[----:B------:R-:W-:-:S03]  /*15320*/  ISETP.GT.AND P4, PT, R0, 0x48, P3 ;  /* 0x000000480000780c */ /* 0x000fc60001f84270 */
[----:B------:R-:W-:Y:S01]  /*15330*/  @P5 STG.E desc[UR36][R4.64+0x104], R9 ;  /* 0x0001040904005986 */ /* 0x000fe2000c101924 */
[----:B0-----:R-:W-:-:S03]  /*15340*/  FMUL R3, R235, R2 ;  /* 0x00000002eb037220 */ /* 0x001fc60000400000 */
[----:B------:R0:W-:Y:S02]  /*15350*/  @P0 STG.E desc[UR36][R6.64+0x100], R8 ;  /* 0x0001000806000986 */ /* 0x0001e4000c101924 */
[----:B------:R-:W-:Y:S01]  /*15360*/  F2FP.TF32.F32.PACK_B R3, R3 ;  /* 0x00000003ff03723e */ /* 0x000fe200024050ff */
[----:B0-----:R-:W-:Y:S01]  /*15370*/  FMUL R8, R234, R2 ;  /* 0x00000002ea087220 */ /* 0x001fe20000400000 */
[----:B------:R-:W-:-:S04]  /*15380*/  ISETP.GT.AND P5, PT, R0, 0x49, P3 ;  /* 0x000000490000780c */ /* 0x000fc80001fa4270 */
[----:B------:R-:W-:Y:S01]  /*15390*/  F2FP.TF32.F32.PACK_B R8, R8 ;  /* 0x00000008ff08723e */ /* 0x000fe200024050ff */
[----:B------:R0:W-:Y:S01]  /*153a0*/  @P1 STG.E desc[UR36][R6.64+0x104], R3 ;  /* 0x0001040306001986 */ /* 0x0001e2000c101924 */
[C---:B------:R-:W-:Y:S01]  /*153b0*/  ISETP.GT.AND P0, PT, R0.reuse, 0x48, P2 ;  /* 0x000000480000780c */ /* 0x040fe20001704270 */
[-C--:B------:R-:W-:Y:S01]  /*153c0*/  FMUL R9, R233, R2.reuse ;  /* 0x00000002e9097220 */ /* 0x080fe20000400000 */
[C---:B------:R-:W-:Y:S01]  /*153d0*/  ISETP.GT.AND P1, PT, R0.reuse, 0x49, P2 ;  /* 0x000000490000780c */ /* 0x040fe20001724270 */
[----:B------:R-:W-:Y:S01]  /*153e0*/  @P4 STG.E desc[UR36][R4.64+0x120], R8 ;  /* 0x0001200804004986 */ /* 0x000fe2000c101924 */
[----:B------:R-:W-:Y:S01]  /*153f0*/  ISETP.GT.AND P4, PT, R0, 0x50, P3 ;  /* 0x000000500000780c */ /* 0x000fe20001f84270 */
[----:B------:R-:W-:Y:S01]  /*15400*/  FMUL R10, R232, R2 ;  /* 0x00000002e80a7220 */ /* 0x000fe20000400000 */
[----:B------:R-:W-:-:S04]  /*15410*/  F2FP.TF32.F32.PACK_B R9, R9 ;  /* 0x00000009ff09723e */ /* 0x000fc800024050ff */
[----:B------:R-:W-:Y:S01]  /*15420*/  F2FP.TF32.F32.PACK_B R10, R10 ;  /* 0x0000000aff0a723e */ /* 0x000fe200024050ff */
[----:B------:R1:W-:Y:S01]  /*15430*/  @P5 STG.E desc[UR36][R4.64+0x124], R9 ;  /* 0x0001240904005986 */ /* 0x0003e2000c101924 */
[----:B------:R-:W-:-:S03]  /*15440*/  ISETP.GT.AND P5, PT, R0, 0x51, P3 ;  /* 0x000000510000780c */ /* 0x000fc60001fa4270 */
[----:B------:R-:W-:Y:S01]  /*15450*/  @P0 STG.E desc[UR36][R6.64+0x120], R10 ;  /* 0x0001200a06000986 */ /* 0x000fe2000c101924 */
[----:B------:R-:W-:-:S03]  /*15460*/  ISETP.GT.AND P0, PT, R0, 0x50, P2 ;  /* 0x000000500000780c */ /* 0x000fc60001704270 */
[----:B------:R2:W-:Y:S01]  /*15470*/  @P1 STG.E desc[UR36][R6.64+0x124], R11 ;  /* 0x0001240b06001986 */ /* 0x0005e2000c101924 */
[C---:B------:R-:W-:Y:S01]  /*15480*/  ISETP.GT.AND P1, PT, R0.reuse, 0x51, P2 ;  /* 0x000000510000780c */ /* 0x040fe20001724270 */
[-C--:B0-----:R-:W-:Y:S02]  /*15490*/  FMUL R3, R231, R2.reuse ;  /* 0x00000002e7037220 */ /* 0x081fe40000400000 */
[----:B------:R0:W-:Y:S01]  /*154a0*/  @P4 STG.E desc[UR36][R4.64+0x140], R13 ;  /* 0x0001400d04004986 */ /* 0x0001e2000c101924 */
[----:B------:R-:W-:Y:S01]  /*154b0*/  ISETP.GT.AND P4, PT, R0, 0x58, P3 ;  /* 0x000000580000780c */ /* 0x000fe20001f84270 */
[-C--:B-1----:R-:W-:Y:S01]  /*154c0*/  FMUL R9, R230, R2.reuse ;  /* 0x00000002e6097220 */ /* 0x082fe20000400000 */
[----:B------:R-:W-:Y:S01]  /*154d0*/  F2FP.TF32.F32.PACK_B R3, R3 ;  /* 0x00000003ff03723e */ /* 0x000fe200024050ff */
[----:B--2---:R-:W-:-:S03]  /*154e0*/  FMUL R11, R229, R2 ;  /* 0x00000002e50b7220 */ /* 0x004fc60000400000 */
[----:B------:R-:W-:Y:S01]  /*154f0*/  F2FP.TF32.F32.PACK_B R9, R9 ;  /* 0x00000009ff09723e */ /* 0x000fe200024050ff */
[----:B------:R-:W-:Y:S01]  /*15500*/  @P5 STG.E desc[UR36][R4.64+0x144], R15 ;  /* 0x0001440f04005986 */ /* 0x000fe2000c101924 */
[----:B------:R-:W-:-:S03]  /*15510*/  F2FP.TF32.F32.PACK_B R11, R11 ;  /* 0x0000000bff0b723e */ /* 0x000fc600024050ff */
[----:B------:R1:W-:Y:S01]  /*15520*/  @P0 STG.E desc[UR36][R6.64+0x140], R3 ;  /* 0x0001400306000986 */ /* 0x0003e2000c101924 */
[C---:B------:R-:W-:Y:S02]  /*15530*/  ISETP.GT.AND P5, PT, R0.reuse, 0x59, P3 ;  /* 0x000000590000780c */ /* 0x040fe40001fa4270 */
[C---:B------:R-:W-:Y:S01]  /*15540*/  ISETP.GT.AND P0, PT, R0.reuse, 0x58, P2 ;  /* 0x000000580000780c */ /* 0x040fe20001704270 */
[----:B------:R2:W-:Y:S01]  /*15550*/  @P1 STG.E desc[UR36][R6.64+0x144], R9 ;  /* 0x0001440906001986 */ /* 0x0005e2000c101924 */
[----:B------:R-:W-:Y:S01]  /*15560*/  ISETP.GT.AND P1, PT, R0, 0x59, P2 ;  /* 0x000000590000780c */ /* 0x000fe20001724270 */
[-C--:B0-----:R-:W-:Y:S02]  /*15570*/  FMUL R13, R228, R2.reuse ;  /* 0x00000002e40d7220 */ /* 0x081fe40000400000 */
[----:B------:R0:W-:Y:S01]  /*15580*/  @P4 STG.E desc[UR36][R4.64+0x160], R11 ;  /* 0x0001600b04004986 */ /* 0x0001e2000c101924 */
[----:B------:R-:W-:Y:S01]  /*15590*/  ISETP.GT.AND P4, PT, R0, 0x60, P3 ;  /* 0x000000600000780c */ /* 0x000fe20001f84270 */
[-C--:B-1----:R-:W-:Y:S01]  /*155a0*/  FMUL R3, R227, R2.reuse ;  /* 0x00000002e3037220 */ /* 0x082fe20000400000 */
[----:B------:R-:W-:Y:S01]  /*155b0*/  F2FP.TF32.F32.PACK_B R13, R13 ;  /* 0x0000000dff0d723e */ /* 0x000fe200024050ff */
[----:B--2---:R-:W-:-:S03]  /*155c0*/  FMUL R9, R226, R2 ;  /* 0x00000002e2097220 */ /* 0x004fc60000400000 */
[----:B------:R-:W-:Y:S01]  /*155d0*/  F2FP.TF32.F32.PACK_B R3, R3 ;  /* 0x00000003ff03723e */ /* 0x000fe200024050ff */
[----:B------:R1:W-:Y:S01]  /*155e0*/  @P5 STG.E desc[UR36][R4.64+0x164], R13 ;  /* 0x0001640d04005986 */ /* 0x0003e2000c101924 */
[----:B------:R-:W-:-:S03]  /*155f0*/  F2FP.TF32.F32.PACK_B R9, R9 ;  /* 0x00000009ff09723e */ /* 0x000fc600024050ff */
[----:B------:R-:W-:Y:S01]  /*15600*/  @P0 STG.E desc[UR36][R6.64+0x160], R19 ;  /* 0x0001601306000986 */ /* 0x000fe2000c101924 */
[C---:B------:R-:W-:Y:S02]  /*15610*/  ISETP.GT.AND P5, PT, R0.reuse, 0x61, P3 ;  /* 0x000000610000780c */ /* 0x040fe40001fa4270 */
[C---:B------:R-:W-:Y:S01]  /*15620*/  ISETP.GT.AND P0, PT, R0.reuse, 0x60, P2 ;  /* 0x000000600000780c */ /* 0x040fe20001704270 */
[----:B------:R2:W-:Y:S01]  /*15630*/  @P1 STG.E desc[UR36][R6.64+0x164], R3 ;  /* 0x0001640306001986 */ /* 0x0005e2000c101924 */
[C---:B------:R-:W-:Y:S01]  /*15640*/  ISETP.GT.AND P1, PT, R0.reuse, 0x61, P2 ;  /* 0x000000610000780c */ /* 0x040fe20001724270 */
[-C--:B0-----:R-:W-:Y:S02]  /*15650*/  FMUL R11, R225, R2.reuse ;  /* 0x00000002e10b7220 */ /* 0x081fe40000400000 */
[----:B------:R0:W-:Y:S01]  /*15660*/  @P4 STG.E desc[UR36][R4.64+0x180], R9 ;  /* 0x0001800904004986 */ /* 0x0001e2000c101924 */
[----:B------:R-:W-:Y:S01]  /*15670*/  ISETP.GT.AND P4, PT, R0, 0x68, P3 ;  /* 0x000000680000780c */ /* 0x000fe20001f84270 */
[-C--:B------:R-:W-:Y:S01]  /*15680*/  FMUL R15, R224, R2.reuse ;  /* 0x00000002e00f7220 */ /* 0x080fe20000400000 */
[-C--:B-1----:R-:W-:Y:S01]  /*15690*/  FMUL R13, R223, R2.reuse ;  /* 0x00000002df0d7220 */ /* 0x082fe20000400000 */
[----:B------:R-:W-:Y:S01]  /*156a0*/  F2FP.TF32.F32.PACK_B R11, R11 ;  /* 0x0000000bff0b723e */ /* 0x000fe200024050ff */
[----:B--2---:R-:W-:-:S02]  /*156b0*/  FMUL R3, R222, R2 ;  /* 0x00000002de037220 */ /* 0x004fc40000400000 */
[----:B------:R-:W-:Y:S02]  /*156c0*/  F2FP.TF32.F32.PACK_B R15, R15 ;  /* 0x0000000fff0f723e */ /* 0x000fe400024050ff */
[----:B------:R-:W-:Y:S02]  /*156d0*/  F2FP.TF32.F32.PACK_B R13, R13 ;  /* 0x0000000dff0d723e */ /* 0x000fe400024050ff */
[----:B------:R-:W-:Y:S01]  /*156e0*/  F2FP.TF32.F32.PACK_B R3, R3 ;  /* 0x00000003ff03723e */ /* 0x000fe200024050ff */
[----:B------:R1:W-:Y:S01]  /*156f0*/  @P5 STG.E desc[UR36][R4.64+0x184], R11 ;  /* 0x0001840b04005986 */ /* 0x0003e2000c101924 */
[----:B------:R-:W-:-:S03]  /*15700*/  ISETP.GT.AND P5, PT, R0, 0x69, P3 ;  /* 0x000000690000780c */ /* 0x000fc60001fa4270 */
[----:B------:R-:W-:Y:S01]  /*15710*/  @P0 STG.E desc[UR36][R6.64+0x180], R15 ;  /* 0x0001800f06000986 */ /* 0x000fe2000c101924 */
[C---:B------:R-:W-:Y:S01]  /*15720*/  ISETP.GT.AND P0, PT, R0.reuse, 0x68, P2 ;  /* 0x000000680000780c */ /* 0x040fe20001704270 */
[-C--:B0-----:R-:W-:Y:S02]  /*15730*/  FMUL R9, R221, R2.reuse ;  /* 0x00000002dd097220 */ /* 0x081fe40000400000 */
[----:B------:R0:W-:Y:S01]  /*15740*/  @P1 STG.E desc[UR36][R6.64+0x184], R13 ;  /* 0x0001840d06001986 */ /* 0x0001e2000c101924 */
[----:B------:R-:W-:Y:S01]  /*15750*/  ISETP.GT.AND P1, PT, R0, 0x69, P2 ;  /* 0x000000690000780c */ /* 0x000fe20001724270 */
[-C--:B------:R-:W-:Y:S02]  /*15760*/  FMUL R19, R220, R2.reuse ;  /* 0x00000002dc137220 */ /* 0x080fe40000400000 */
[----:B------:R2:W-:Y:S01]  /*15770*/  @P4 STG.E desc[UR36][R4.64+0x1a0], R3 ;  /* 0x0001a00304004986 */ /* 0x0005e2000c101924 */
[----:B------:R-:W-:Y:S01]  /*15780*/  ISETP.GT.AND P4, PT, R0, 0x70, P3 ;  /* 0x000000700000780c */ /* 0x000fe20001f84270 */
[----:B-1----:R-:W-:Y:S01]  /*15790*/  FMUL R11, R219, R2 ;  /* 0x00000002db0b7220 */ /* 0x002fe20000400000 */
[----:B------:R-:W-:-:S02]  /*157a0*/  F2FP.TF32.F32.PACK_B R9, R9 ;  /* 0x00000009ff09723e */ /* 0x000fc400024050ff */
[----:B------:R-:W-:Y:S01]  /*157b0*/  F2FP.TF32.F32.PACK_B R19, R19 ;  /* 0x00000013ff13723e */ /* 0x000fe200024050ff */
[-C--:B0-----:R-:W-:Y:S01]  /*157c0*/  FMUL R13, R218, R2.reuse ;  /* 0x00000002da0d7220 */ /* 0x081fe20000400000 */
[----:B------:R-:W-:Y:S01]  /*157d0*/  F2FP.TF32.F32.PACK_B R11, R11 ;  /* 0x0000000bff0b723e */ /* 0x000fe200024050ff */
[----:B------:R0:W-:Y:S03]  /*157e0*/  @P5 STG.E desc[UR36][R4.64+0x1a4], R9 ;  /* 0x0001a40904005986 */ /* 0x0001e6000c101924 */
[----:B------:R-:W-:Y:S01]  /*157f0*/  F2FP.TF32.F32.PACK_B R13, R13 ;  /* 0x0000000dff0d723e */ /* 0x000fe200024050ff */
[----:B------:R-:W-:Y:S01]  /*15800*/  @P0 STG.E desc[UR36][R6.64+0x1a0], R19 ;  /* 0x0001a01306000986 */ /* 0x000fe2000c101924 */
[C---:B------:R-:W-:Y:S02]  /*15810*/  ISETP.GT.AND P5, PT, R0.reuse, 0x71, P3 ;  /* 0x000000710000780c */ /* 0x040fe40001fa4270 */
[C---:B------:R-:W-:Y:S01]  /*15820*/  ISETP.GT.AND P0, PT, R0.reuse, 0x70, P2 ;  /* 0x000000700000780c */ /* 0x040fe20001704270 */
[----:B------:R1:W-:Y:S01]  /*15830*/  @P1 STG.E desc[UR36][R6.64+0x1a4], R11 ;  /* 0x0001a40b06001986 */ /* 0x0003e2000c101924 */
[----:B------:R-:W-:Y:S01]  /*15840*/  ISETP.GT.AND P1, PT, R0, 0x71, P2 ;  /* 0x000000710000780c */ /* 0x000fe20001724270 */
[----:B--2---:R-:W-:-:S02]  /*15850*/  FMUL R3, R217, R2 ;  /* 0x00000002d9037220 */ /* 0x004fc40000400000 */
[----:B------:R2:W-:Y:S01]  /*15860*/  @P4 STG.E desc[UR36][R4.64+0x1c0], R13 ;  /* 0x0001c00d04004986 */ /* 0x0005e2000c101924 */
[----:B------:R-:W-:Y:S01]  /*15870*/  ISETP.GT.AND P4, PT, R0, 0x78, P3 ;  /* 0x000000780000780c */ /* 0x000fe20001f84270 */
[-C--:B------:R-:W-:Y:S01]  /*15880*/  FMUL R15, R216, R2.reuse ;  /* 0x00000002d80f7220 */ /* 0x080fe20000400000 */
[-C--:B0-----:R-:W-:Y:S01]  /*15890*/  FMUL R9, R215, R2.reuse ;  /* 0x00000002d7097220 */ /* 0x081fe20000400000 */
[----:B------:R-:W-:Y:S01]  /*158a0*/  F2FP.TF32.F32.PACK_B R3, R3 ;  /* 0x00000003ff03723e */ /* 0x000fe200024050ff */
[----:B-1----:R-:W-:Y:S02]  /*158b0*/  FMUL R11, R214, R2 ;  /* 0x00000002d60b7220 */ /* 0x002fe40000400000 */
[----:B------:R-:W-:Y:S02]  /*158c0*/  F2FP.TF32.F32.PACK_B R15, R15 ;  /* 0x0000000fff0f723e */ /* 0x000fe400024050ff */
[----:B------:R-:W-:Y:S02]  /*158d0*/  F2FP.TF32.F32.PACK_B R9, R9 ;  /* 0x00000009ff09723e */ /* 0x000fe400024050ff */
[----:B------:R-:W-:Y:S01]  /*158e0*/  F2FP.TF32.F32.PACK_B R11, R11 ;  /* 0x0000000bff0b723e */ /* 0x000fe200024050ff */
[----:B------:R0:W-:Y:S01]  /*158f0*/  @P5 STG.E desc[UR36][R4.64+0x1c4], R3 ;  /* 0x0001c40304005986 */ /* 0x0001e2000c101924 */
[----:B------:R-:W-:-:S03]  /*15900*/  ISETP.GT.AND P5, PT, R0, 0x79, P3 ;  /* 0x000000790000780c */ /* 0x000fc60001fa4270 */
[----:B------:R-:W-:Y:S01]  /*15910*/  @P0 STG.E desc[UR36][R6.64+0x1c0], R15 ;  /* 0x0001c00f06000986 */ /* 0x000fe2000c101924 */
[C---:B------:R-:W-:Y:S01]  /*15920*/  ISETP.GT.AND P0, PT, R0.reuse, 0x78, P2 ;  /* 0x000000780000780c */ /* 0x040fe20001704270 */
[-C--:B--2---:R-:W-:Y:S02]  /*15930*/  FMUL R13, R213, R2.reuse ;  /* 0x00000002d50d7220 */ /* 0x084fe40000400000 */
[----:B------:R1:W-:Y:S01]  /*15940*/  @P1 STG.E desc[UR36][R6.64+0x1c4], R9 ;  /* 0x0001c40906001986 */ /* 0x0003e2000c101924 */
[----:B------:R-:W-:Y:S01]  /*15950*/  ISETP.GT.AND P1, PT, R0, 0x79, P2 ;  /* 0x000000790000780c */ /* 0x000fe20001724270 */
[-C--:B------:R-:W-:Y:S02]  /*15960*/  FMUL R19, R212, R2.reuse ;  /* 0x00000002d4137220 */ /* 0x080fe40000400000 */
[----:B------:R2:W-:Y:S01]  /*15970*/  @P4 STG.E desc[UR36][R4.64+0x1e0], R11 ;  /* 0x0001e00b04004986 */ /* 0x0005e2000c101924 */
[----:B------:R-:W-:Y:S01]  /*15980*/  ISETP.GT.AND P4, PT, R0, 0x80, P3 ;  /* 0x000000800000780c */ /* 0x000fe20001f84270 */
[----:B0-----:R-:W-:Y:S01]  /*15990*/  FMUL R3, R211, R2 ;  /* 0x00000002d3037220 */ /* 0x001fe20000400000 */
[----:B------:R-:W-:-:S02]  /*159a0*/  F2FP.TF32.F32.PACK_B R13, R13 ;  /* 0x0000000dff0d723e */ /* 0x000fc400024050ff */
[----:B------:R-:W-:Y:S01]  /*159b0*/  F2FP.TF32.F32.PACK_B R19, R19 ;  /* 0x00000013ff13723e */ /* 0x000fe200024050ff */
[-C--:B-1----:R-:W-:Y:S01]  /*159c0*/  FMUL R9, R210, R2.reuse ;  /* 0x00000002d2097220 */ /* 0x082fe20000400000 */
        /* <DEDUP_REMOVED lines=204> */
[----:B------:R-:W-:Y:S01]  /*16690*/  ISETP.GT.AND P6, PT, R0, 0xe9, P3 ;  /* 0x000000e90000780c */ /* 0x000fe20001fc4270 */
[-C--:B0-----:R-:W-:Y:S01]  /*166a0*/  FMUL R13, R159, R2.reuse ;  /* 0x000000029f0d7220 */ /* 0x081fe20000400000 */
[----:B------:R-:W-:Y:S01]  /*166b0*/  F2FP.TF32.F32.PACK_B R11, R11 ;  /* 0x0000000bff0b723e */ /* 0x000fe200024050ff */
[-C--:B-1----:R-:W-:Y:S01]  /*166c0*/  FMUL R3, R157, R2.reuse ;  /* 0x000000029d037220 */ /* 0x082fe20000400000 */
[----:B------:R-:W-:Y:S01]  /*166d0*/  F2FP.TF32.F32.PACK_B R15, R15 ;  /* 0x0000000fff0f723e */ /* 0x000fe200024050ff */
[----:B--2---:R-:W-:Y:S01]  /*166e0*/  FMUL R9, R156, R2 ;  /* 0x000000029c097220 */ /* 0x004fe20000400000 */
[----:B------:R-:W-:Y:S02]  /*166f0*/  F2FP.TF32.F32.PACK_B R13, R13 ;  /* 0x0000000dff0d723e */ /* 0x000fe400024050ff */
[----:B------:R-:W-:Y:S01]  /*16700*/  F2FP.TF32.F32.PACK_B R3, R3 ;  /* 0x00000003ff03723e */ /* 0x000fe200024050ff */
[----:B------:R0:W-:Y:S01]  /*16710*/  @P5 STG.E desc[UR36][R4.64+0x384], R11 ;  /* 0x0003840b04005986 */ /* 0x0001e2000c101924 */
[----:B------:R-:W-:-:S03]  /*16720*/  F2FP.TF32.F32.PACK_B R9, R9 ;  /* 0x00000009ff09723e */ /* 0x000fc600024050ff */
[----:B------:R-:W-:Y:S01]  /*16730*/  @P0 STG.E desc[UR36][R6.64+0x380], R15 ;  /* 0x0003800f06000986 */ /* 0x000fe2000c101924 */
[----:B------:R-:W-:-:S03]  /*16740*/  ISETP.GT.AND P0, PT, R0, 0xe8, P2 ;  /* 0x000000e80000780c */ /* 0x000fc60001704270 */
[----:B------:R1:W-:Y:S01]  /*16750*/  @P1 STG.E desc[UR36][R6.64+0x384], R13 ;  /* 0x0003840d06001986 */ /* 0x0003e2000c101924 */
[----:B------:R-:W-:-:S03]  /*16760*/  ISETP.GT.AND P5, PT, R0, 0xe9, P2 ;  /* 0x000000e90000780c */ /* 0x000fc600017a4270 */
[----:B------:R2:W-:Y:S01]  /*16770*/  @P4 STG.E desc[UR36][R4.64+0x3a0], R3 ;  /* 0x0003a00304004986 */ /* 0x0005e2000c101924 */
[-C--:B------:R-:W-:Y:S01]  /*16780*/  FMUL R19, R155, R2.reuse ;  /* 0x000000029b137220 */ /* 0x080fe20000400000 */
[C---:B------:R-:W-:Y:S02]  /*16790*/  ISETP.GT.AND P4, PT, R0.reuse, 0xf1, P3 ;  /* 0x000000f10000780c */ /* 0x040fe40001f84270 */
[----:B------:R3:W-:Y:S01]  /*167a0*/  @P6 STG.E desc[UR36][R4.64+0x3a4], R9 ;  /* 0x0003a40904006986 */ /* 0x0007e2000c101924 */
[----:B------:R-:W-:Y:S01]  /*167b0*/  ISETP.GT.AND P6, PT, R0, 0xf0, P3 ;  /* 0x000000f00000780c */ /* 0x000fe20001fc4270 */
[-C--:B0-----:R-:W-:Y:S01]  /*167c0*/  FMUL R11, R154, R2.reuse ;  /* 0x000000029a0b7220 */ /* 0x081fe20000400000 */
[-C--:B-1----:R-:W-:Y:S01]  /*167d0*/  FMUL R13, R153, R2.reuse ;  /* 0x00000002990d7220 */ /* 0x082fe20000400000 */
[----:B------:R-:W-:Y:S01]  /*167e0*/  F2FP.TF32.F32.PACK_B R19, R19 ;  /* 0x00000013ff13723e */ /* 0x000fe200024050ff */
[----:B--2---:R-:W-:Y:S02]  /*167f0*/  FMUL R3, R23, R2 ;  /* 0x0000000217037220 */ /* 0x004fe40000400000 */
[----:B------:R-:W-:-:S02]  /*16800*/  F2FP.TF32.F32.PACK_B R11, R11 ;  /* 0x0000000bff0b723e */ /* 0x000fc400024050ff */
[----:B------:R-:W-:Y:S02]  /*16810*/  F2FP.TF32.F32.PACK_B R13, R13 ;  /* 0x0000000dff0d723e */ /* 0x000fe400024050ff */
[----:B------:R-:W-:Y:S01]  /*16820*/  F2FP.TF32.F32.PACK_B R3, R3 ;  /* 0x00000003ff03723e */ /* 0x000fe200024050ff */
[----:B------:R0:W-:Y:S04]  /*16830*/  @P0 STG.E desc[UR36][R6.64+0x3a0], R19 ;  /* 0x0003a01306000986 */ /* 0x0001e8000c101924 */
[----:B------:R1:W-:Y:S04]  /*16840*/  @P5 STG.E desc[UR36][R6.64+0x3a4], R11 ;  /* 0x0003a40b06005986 */ /* 0x0003e8000c101924 */
[----:B------:R-:W-:Y:S01]  /*16850*/  @P6 STG.E desc[UR36][R4.64+0x3c0], R13 ;  /* 0x0003c00d04006986 */ /* 0x000fe2000c101924 */
[----:B------:R-:W-:-:S03]  /*16860*/  ISETP.GT.AND P6, PT, R0, 0xf0, P2 ;  /* 0x000000f00000780c */ /* 0x000fc600017c4270 */
[----:B------:R2:W-:Y:S01]  /*16870*/  @P4 STG.E desc[UR36][R4.64+0x3c4], R3 ;  /* 0x0003c40304004986 */ /* 0x0005e2000c101924 */
[C---:B------:R-:W-:Y:S02]  /*16880*/  ISETP.GT.AND P4, PT, R0.reuse, 0xf8, P3 ;  /* 0x000000f80000780c */ /* 0x040fe40001f84270 */
[C---:B------:R-:W-:Y:S02]  /*16890*/  ISETP.GT.AND P3, PT, R0.reuse, 0xf9, P3 ;  /* 0x000000f90000780c */ /* 0x040fe40001f64270 */
[----:B------:R-:W-:Y:S01]  /*168a0*/  ISETP.GT.AND P5, PT, R0, 0xf1, P2 ;  /* 0x000000f10000780c */ /* 0x000fe200017a4270 */
[-C--:B---3--:R-:W-:Y:S01]  /*168b0*/  FMUL R9, R22, R2.reuse ;  /* 0x0000000216097220 */ /* 0x088fe20000400000 */
[-C--:B------:R-:W-:Y:S01]  /*168c0*/  FMUL R15, R21, R2.reuse ;  /* 0x00000002150f7220 */ /* 0x080fe20000400000 */
[-C--:B0-----:R-:W-:Y:S01]  /*168d0*/  FMUL R19, R20, R2.reuse ;  /* 0x0000000214137220 */ /* 0x081fe20000400000 */
[----:B------:R-:W-:Y:S01]  /*168e0*/  FMUL R21, R18, R2 ;  /* 0x0000000212157220 */ /* 0x000fe20000400000 */
[----:B------:R-:W-:Y:S01]  /*168f0*/  USHF.L.U32 UR12, UR8, 0x9, URZ ;  /* 0x00000009080c7899 */ /* 0x000fe2000800063f */
[----:B------:R-:W-:-:S02]  /*16900*/  F2FP.TF32.F32.PACK_B R9, R9 ;  /* 0x00000009ff09723e */ /* 0x000fc400024050ff */
[----:B------:R-:W-:Y:S01]  /*16910*/  F2FP.TF32.F32.PACK_B R15, R15 ;  /* 0x0000000fff0f723e */ /* 0x000fe200024050ff */
[----:B------:R-:W-:Y:S01]  /*16920*/  USHF.L.U64.HI UR11, UR8, 0x9, UR9 ;  /* 0x00000009080b7899 */ /* 0x000fe20008010209 */
[----:B------:R-:W-:Y:S01]  /*16930*/  F2FP.TF32.F32.PACK_B R19, R19 ;  /* 0x00000013ff13723e */ /* 0x000fe200024050ff */
[----:B------:R-:W-:Y:S01]  /*16940*/  @P3 IMAD.MOV.U32 R10, RZ, RZ, R4 ;  /* 0x000000ffff0a3224 */ /* 0x000fe200078e0004 */
[----:B------:R-:W-:Y:S01]  /*16950*/  F2FP.TF32.F32.PACK_B R21, R21 ;  /* 0x00000015ff15723e */ /* 0x000fe200024050ff */
[----:B-1----:R-:W-:Y:S01]  /*16960*/  @P3 IMAD.MOV.U32 R11, RZ, RZ, R5 ;  /* 0x000000ffff0b3224 */ /* 0x002fe200078e0005 */
[----:B------:R0:W-:Y:S01]  /*16970*/  @P6 STG.E desc[UR36][R6.64+0x3c0], R9 ;  /* 0x0003c00906006986 */ /* 0x0001e2000c101924 */
[----:B--2---:R-:W-:-:S03]  /*16980*/  IMAD.U32 R3, RZ, RZ, UR12 ;  /* 0x0000000cff037e24 */ /* 0x004fc6000f8e00ff */
[----:B------:R-:W-:Y:S01]  /*16990*/  @P5 STG.E desc[UR36][R6.64+0x3c4], R15 ;  /* 0x0003c40f06005986 */ /* 0x000fe2000c101924 */
[----:B------:R-:W-:-:S03]  /*169a0*/  ISETP.GT.AND P1, PT, R158, 0x80, PT ;  /* 0x000000809e00780c */ /* 0x000fc60003f24270 */
[----:B------:R1:W-:Y:S01]  /*169b0*/  @P4 STG.E desc[UR36][R4.64+0x3e0], R19 ;  /* 0x0003e01304004986 */ /* 0x0003e2000c101924 */
[C---:B------:R-:W-:Y:S02]  /*169c0*/  ISETP.GT.AND P4, PT, R0.reuse, 0xf8, P2 ;  /* 0x000000f80000780c */ /* 0x040fe40001784270 */
[----:B------:R-:W-:Y:S01]  /*169d0*/  ISETP.GT.AND P2, PT, R0, 0xf9, P2 ;  /* 0x000000f90000780c */ /* 0x000fe20001744270 */
[----:B------:R2:W-:Y:S01]  /*169e0*/  @P3 STG.E desc[UR36][R10.64+0x3e4], R21 ;  /* 0x0003e4150a003986 */ /* 0x0005e2000c101924 */
[----:B0-----:R-:W-:Y:S01]  /*169f0*/  IMAD.U32 R9, RZ, RZ, UR11 ;  /* 0x0000000bff097e24 */ /* 0x001fe2000f8e00ff */
[----:B------:R-:W-:Y:S01]  /*16a00*/  IADD3 R8, P3, P6, R4, UR5, R3 ;  /* 0x0000000504087c10 */ /* 0x000fe2000fe7e003 */
[-C--:B------:R-:W-:Y:S01]  /*16a10*/  FMUL R23, R14, R2.reuse ;  /* 0x000000020e177220 */ /* 0x080fe20000400000 */
[-C--:B------:R-:W-:Y:S01]  /*16a20*/  FMUL R13, R12, R2.reuse ;  /* 0x000000020c0d7220 */ /* 0x080fe20000400000 */
[----:B------:R-:W-:Y:S02]  /*16a30*/  ISETP.GT.AND P5, PT, R0, RZ, P1 ;  /* 0x000000ff0000720c */ /* 0x000fe40000fa4270 */
[----:B------:R-:W-:Y:S01]  /*16a40*/  IADD3.X R9, R5, UR4, R9, P3, P6 ;  /* 0x0000000405097c10 */ /* 0x000fe20009fec409 */
[----:B------:R-:W-:Y:S01]  /*16a50*/  FMUL R3, R24, R2 ;  /* 0x0000000218037220 */ /* 0x000fe20000400000 */
[----:B------:R-:W-:-:S02]  /*16a60*/  ISETP.GT.AND P3, PT, R0, 0x1, P1 ;  /* 0x000000010000780c */ /* 0x000fc40000f64270 */
[----:B------:R-:W-:Y:S01]  /*16a70*/  F2FP.TF32.F32.PACK_B R23, R23 ;  /* 0x00000017ff17723e */ /* 0x000fe200024050ff */
[----:B------:R-:W-:Y:S01]  /*16a80*/  FMUL R25, R25, R2 ;  /* 0x0000000219197220 */ /* 0x000fe20000400000 */
[----:B-1----:R-:W-:Y:S02]  /*16a90*/  IADD3 R4, P6, R4, UR12, RZ ;  /* 0x0000000c04047c10 */ /* 0x002fe4000ffde0ff */
[----:B------:R-:W-:Y:S02]  /*16aa0*/  F2FP.TF32.F32.PACK_B R13, R13 ;  /* 0x0000000dff0d723e */ /* 0x000fe400024050ff */
[----:B------:R-:W-:Y:S01]  /*16ab0*/  ISETP.GT.AND P0, PT, R158, 0x88, PT ;  /* 0x000000889e00780c */ /* 0x000fe20003f04270 */
[----:B------:R-:W-:Y:S01]  /*16ac0*/  @P4 STG.E desc[UR36][R6.64+0x3e0], R23 ;  /* 0x0003e01706004986 */ /* 0x000fe2000c101924 */
[----:B------:R-:W-:Y:S02]  /*16ad0*/  IADD3.X R5, R5, UR11, RZ, P6, !PT ;  /* 0x0000000b05057c10 */ /* 0x000fe4000b7fe4ff */
[----:B------:R-:W-:Y:S01]  /*16ae0*/  F2FP.TF32.F32.PACK_B R3, R3 ;  /* 0x00000003ff03723e */ /* 0x000fe200024050ff */
[----:B------:R-:W-:Y:S01]  /*16af0*/  @P2 STG.E desc[UR36][R6.64+0x3e4], R13 ;  /* 0x0003e40d06002986 */ /* 0x000fe2000c101924 */
[----:B------:R-:W-:-:S02]  /*16b00*/  F2FP.TF32.F32.PACK_B R25, R25 ;  /* 0x00000019ff19723e */ /* 0x000fc400024050ff */
[----:B------:R-:W-:Y:S01]  /*16b10*/  ISETP.GT.AND P2, PT, R0, RZ, P0 ;  /* 0x000000ff0000720c */ /* 0x000fe20000744270 */
[----:B------:R0:W-:Y:S01]  /*16b20*/  @P5 STG.E desc[UR36][R4.64], R3 ;  /* 0x0000000304005986 */ /* 0x0001e2000c101924 */
[-C--:B------:R-:W-:Y:S01]  /*16b30*/  FMUL R15, R26, R2.reuse ;  /* 0x000000021a0f7220 */ /* 0x080fe20000400000 */
[----:B------:R-:W-:Y:S02]  /*16b40*/  ISETP.GT.AND P4, PT, R0, 0x1, P0 ;  /* 0x000000010000780c */ /* 0x000fe40000784270 */
[----:B--2---:R-:W-:Y:S01]  /*16b50*/  IADD3 R10, P5, R4, UR5, RZ ;  /* 0x00000005040a7c10 */ /* 0x004fe2000ffbe0ff */
[----:B------:R-:W-:Y:S01]  /*16b60*/  @P3 STG.E desc[UR36][R4.64+0x4], R25 ;  /* 0x0000041904003986 */ /* 0x000fe2000c101924 */
[----:B------:R-:W-:Y:S01]  /*16b70*/  ISETP.GT.AND P3, PT, R0, 0x8, P1 ;  /* 0x000000080000780c */ /* 0x000fe20000f64270 */
[-C--:B------:R-:W-:Y:S01]  /*16b80*/  FMUL R27, R27, R2.reuse ;  /* 0x000000021b1b7220 */ /* 0x080fe20000400000 */
[----:B------:R-:W-:Y:S02]  /*16b90*/  F2FP.TF32.F32.PACK_B R15, R15 ;  /* 0x0000000fff0f723e */ /* 0x000fe400024050ff */
[----:B------:R-:W-:Y:S01]  /*16ba0*/  IADD3.X R11, R5, UR4, RZ, P5, !PT ;  /* 0x00000004050b7c10 */ /* 0x000fe2000affe4ff */
[----:B0-----:R-:W-:Y:S01]  /*16bb0*/  FMUL R3, R28, R2 ;  /* 0x000000021c037220 */ /* 0x001fe20000400000 */
[----:B------:R-:W-:-:S02]  /*16bc0*/  F2FP.TF32.F32.PACK_B R27, R27 ;  /* 0x0000001bff1b723e */ /* 0x000fc400024050ff */
[C---:B------:R-:W-:Y:S01]  /*16bd0*/  ISETP.GT.AND P5, PT, R0.reuse, 0x9, P1 ;  /* 0x000000090000780c */ /* 0x040fe20000fa4270 */
[----:B------:R-:W-:Y:S01]  /*16be0*/  @P2 STG.E desc[UR36][R10.64], R15 ;  /* 0x0000000f0a002986 */ /* 0x000fe2000c101924 */
[----:B------:R-:W-:Y:S02]  /*16bf0*/  F2FP.TF32.F32.PACK_B R3, R3 ;  /* 0x00000003ff03723e */ /* 0x000fe400024050ff */
[----:B------:R-:W-:Y:S01]  /*16c00*/  ISETP.GT.AND P2, PT, R0, 0x8, P0 ;  /* 0x000000080000780c */ /* 0x000fe20000744270 */
[-C--:B------:R-:W-:Y:S01]  /*16c10*/  FMUL R29, R29, R2.reuse ;  /* 0x000000021d1d7220 */ /* 0x080fe20000400000 */
[----:B------:R0:W-:Y:S01]  /*16c20*/  @P4 STG.E desc[UR36][R10.64+0x4], R27 ;  /* 0x0000041b0a004986 */ /* 0x0001e2000c101924 */
[----:B------:R-:W-:Y:S01]  /*16c30*/  FMUL R13, R30, R2 ;  /* 0x000000021e0d7220 */ /* 0x000fe20000400000 */
[----:B------:R-:W-:Y:S02]  /*16c40*/  IADD3 R6, P4, R4, UR5, RZ ;  /* 0x0000000504067c10 */ /* 0x000fe4000ff9e0ff */
[----:B------:R1:W-:Y:S01]  /*16c50*/  @P3 STG.E desc[UR36][R4.64+0x20], R3 ;  /* 0x0000200304003986 */ /* 0x0003e2000c101924 */
[----:B------:R-:W-:-:S02]  /*16c60*/  ISETP.GT.AND P3, PT, R0, 0x9, P0 ;  /* 0x000000090000780c */ /* 0x000fc40000764270 */
[----:B------:R-:W-:Y:S01]  /*16c70*/  F2FP.TF32.F32.PACK_B R29, R29 ;  /* 0x0000001dff1d723e */ /* 0x000fe200024050ff */
[----:B------:R-:W-:Y:S01]  /*16c80*/  FMUL R31, R31, R2 ;  /* 0x000000021f1f7220 */ /* 0x000fe20000400000 */
[----:B------:R-:W-:Y:S02]  /*16c90*/  F2FP.TF32.F32.PACK_B R13, R13 ;  /* 0x0000000dff0d723e */ /* 0x000fe400024050ff */
[----:B------:R-:W-:Y:S01]  /*16ca0*/  IADD3.X R7, R5, UR4, RZ, P4, !PT ;  /* 0x0000000405077c10 */ /* 0x000fe2000a7fe4ff */
[----:B------:R-:W-:Y:S01]  /*16cb0*/  @P5 STG.E desc[UR36][R4.64+0x24], R29 ;  /* 0x0000241d04005986 */ /* 0x000fe2000c101924 */
[----:B------:R-:W-:-:S03]  /*16cc0*/  F2FP.TF32.F32.PACK_B R31, R31 ;  /* 0x0000001fff1f723e */ /* 0x000fc600024050ff */
[----:B------:R2:W-:Y:S01]  /*16cd0*/  @P2 STG.E desc[UR36][R6.64+0x20], R13 ;  /* 0x0000200d06002986 */ /* 0x0005e2000c101924 */
[C---:B------:R-:W-:Y:S02]  /*16ce0*/  ISETP.GT.AND P2, PT, R0.reuse, 0x10, P0 ;  /* 0x000000100000780c */ /* 0x040fe40000744270 */
[C---:B------:R-:W-:Y:S01]  /*16cf0*/  ISETP.GT.AND P4, PT, R0.reuse, 0x10, P1 ;  /* 0x000000100000780c */ /* 0x040fe20000f84270 */
[----:B------:R-:W-:Y:S01]  /*16d00*/  @P3 STG.E desc[UR36][R8.64+0x24], R31 ;  /* 0x0000241f08003986 */ /* 0x000fe2000c101924 */
[----:B------:R-:W-:Y:S01]  /*16d10*/  ISETP.GT.AND P5, PT, R0, 0x11, P1 ;  /* 0x000000110000780c */ /* 0x000fe20000fa4270 */
[-C--:B0-----:R-:W-:Y:S01]  /*16d20*/  FMUL R11, R32, R2.reuse ;  /* 0x00000002200b7220 */ /* 0x081fe20000400000 */
[----:B------:R-:W-:Y:S01]  /*16d30*/  ISETP.GT.AND P3, PT, R0, 0x11, P0 ;  /* 0x000000110000780c */ /* 0x000fe20000764270 */
[-C--:B------:R-:W-:Y:S01]  /*16d40*/  FMUL R33, R33, R2.reuse ;  /* 0x0000000221217220 */ /* 0x080fe20000400000 */
[----:B-1----:R-:W-:Y:S02]  /*16d50*/  FMUL R3, R34, R2 ;  /* 0x0000000222037220 */ /* 0x002fe40000400000 */
[----:B------:R-:W-:-:S02]  /*16d60*/  F2FP.TF32.F32.PACK_B R11, R11 ;  /* 0x0000000bff0b723e */ /* 0x000fc400024050ff */
[----:B------:R-:W-:Y:S01]  /*16d70*/  F2FP.TF32.F32.PACK_B R33, R33 ;  /* 0x00000021ff21723e */ /* 0x000fe200024050ff */
[----:B--2---:R-:W-:Y:S01]  /*16d80*/  @P2 IMAD.MOV.U32 R7, RZ, RZ, R9 ;  /* 0x000000ffff072224 */ /* 0x004fe200078e0009 */
[----:B------:R-:W-:Y:S01]  /*16d90*/  F2FP.TF32.F32.PACK_B R3, R3 ;  /* 0x00000003ff03723e */ /* 0x000fe200024050ff */
[----:B------:R-:W-:Y:S01]  /*16da0*/  FMUL R35, R35, R2 ;  /* 0x0000000223237220 */ /* 0x000fe20000400000 */
[----:B------:R-:W-:Y:S01]  /*16db0*/  @P2 MOV R6, R8 ;  /* 0x0000000800062202 */ /* 0x000fe20000000f00 */
[----:B------:R-:W-:Y:S04]  /*16dc0*/  @P4 STG.E desc[UR36][R4.64+0x40], R11 ;  /* 0x0000400b04004986 */ /* 0x000fe8000c101924 */
[----:B------:R-:W-:Y:S01]  /*16dd0*/  @P5 STG.E desc[UR36][R4.64+0x44], R33 ;  /* 0x0000442104005986 */ /* 0x000fe2000c101924 */
[----:B------:R-:W-:-:S03]  /*16de0*/  F2FP.TF32.F32.PACK_B R35, R35 ;  /* 0x00000023ff23723e */ /* 0x000fc600024050ff */
[----:B------:R0:W-:Y:S01]  /*16df0*/  @P2 STG.E desc[UR36][R6.64+0x40], R3 ;  /* 0x0000400306002986 */ /* 0x0001e2000c101924 */
[C---:B------:R-:W-:Y:S02]  /*16e00*/  ISETP.GT.AND P2, PT, R0.reuse, 0x18, P0 ;  /* 0x000000180000780c */ /* 0x040fe40000744270 */
[C---:B------:R-:W-:Y:S02]  /*16e10*/  ISETP.GT.AND P4, PT, R0.reuse, 0x18, P1 ;  /* 0x000000180000780c */ /* 0x040fe40000f84270 */
[----:B------:R-:W-:Y:S01]  /*16e20*/  ISETP.GT.AND P5, PT, R0, 0x19, P1 ;  /* 0x000000190000780c */ /* 0x000fe20000fa4270 */
[----:B0-----:R-:W-:Y:S02]  /*16e30*/  @P3 IMAD.MOV.U32 R6, RZ, RZ, R8 ;  /* 0x000000ffff063224 */ /* 0x001fe400078e0008 */
[----:B------:R-:W-:Y:S02]  /*16e40*/  @P3 IMAD.MOV.U32 R7, RZ, RZ, R9 ;  /* 0x000000ffff073224 */ /* 0x000fe400078e0009 */
[-C--:B------:R-:W-:Y:S01]  /*16e50*/  FMUL R13, R36, R2.reuse ;  /* 0x00000002240d7220 */ /* 0x080fe20000400000 */
[----:B------:R-:W-:-:S02]  /*16e60*/  FMUL R37, R37, R2 ;  /* 0x0000000225257220 */ /* 0x000fc40000400000 */
[----:B------:R0:W-:Y:S01]  /*16e70*/  @P3 STG.E desc[UR36][R6.64+0x44], R35 ;  /* 0x0000442306003986 */ /* 0x0001e2000c101924 */
[----:B------:R-:W-:Y:S01]  /*16e80*/  ISETP.GT.AND P3, PT, R0, 0x19, P0 ;  /* 0x000000190000780c */ /* 0x000fe20000764270 */
[-C--:B------:R-:W-:Y:S01]  /*16e90*/  FMUL R11, R38, R2.reuse ;  /* 0x00000002260b7220 */ /* 0x080fe20000400000 */
[----:B------:R-:W-:Y:S02]  /*16ea0*/  F2FP.TF32.F32.PACK_B R13, R13 ;  /* 0x0000000dff0d723e */ /* 0x000fe400024050ff */
[----:B------:R-:W-:Y:S01]  /*16eb0*/  F2FP.TF32.F32.PACK_B R37, R37 ;  /* 0x00000025ff25723e */ /* 0x000fe200024050ff */
[----:B------:R-:W-:Y:S01]  /*16ec0*/  FMUL R39, R39, R2 ;  /* 0x0000000227277220 */ /* 0x000fe20000400000 */
[----:B------:R-:W-:Y:S01]  /*16ed0*/  F2FP.TF32.F32.PACK_B R11, R11 ;  /* 0x0000000bff0b723e */ /* 0x000fe200024050ff */
[----:B------:R-:W-:Y:S01]  /*16ee0*/  @P4 STG.E desc[UR36][R4.64+0x60], R13 ;  /* 0x0000600d04004986 */ /* 0x000fe2000c101924 */
[----:B0-----:R-:W-:Y:S02]  /*16ef0*/  @P2 IMAD.MOV.U32 R6, RZ, RZ, R8 ;  /* 0x000000ffff062224 */ /* 0x001fe400078e0008 */
[----:B------:R-:W-:Y:S01]  /*16f00*/  @P2 IMAD.MOV.U32 R7, RZ, RZ, R9 ;  /* 0x000000ffff072224 */ /* 0x000fe200078e0009 */
        /* <DEDUP_REMOVED lines=38> */
[----:B0-----:R-:W-:Y:S01]  /*17170*/  @P2 IMAD.MOV.U32 R6, RZ, RZ, R8 ;  /* 0x000000ffff062224 */ /* 0x001fe200078e0008 */
[----:B------:R-:W-:-:S02]  /*17180*/  @P2 MOV R7, R9 ;  /* 0x0000000900072202 */ /* 0x000fc40000000f00 */
        /* <DEDUP_REMOVED lines=65> */
[----:B------:R-:W-:Y:S02]  /*175a0*/  ISETP.GT.AND P5, PT, R0, 0x49, P1 ;  /* 0x000000490000780c */ /* 0x000fe40000fa4270 */
[----:B0-----:R-:W-:Y:S01]  /*175b0*/  @P3 MOV R6, R8 ;  /* 0x0000000800063202 */ /* 0x001fe20000000f00 */
        /* <DEDUP_REMOVED lines=59> */
[----:B0-----:R-:W-:Y:S01]  /*17970*/  @P3 IMAD.MOV.U32 R6, RZ, RZ, R8 ;  /* 0x000000ffff063224 */ /* 0x001fe200078e0008 */
[----:B------:R-:W-:Y:S01]  /*17980*/  @P3 MOV R7, R9 ;  /* 0x0000000900073202 */ /* 0x000fe20000000f00 */
[-C--:B------:R-:W-:Y:S01]  /*17990*/  FMUL R13, R72, R2.reuse ;  /* 0x00000002480d7220 */ /* 0x080fe20000400000 */
[----:B------:R-:W-:-:S03]  /*179a0*/  FMUL R73, R73, R2 ;  /* 0x0000000249497220 */ /* 0x000fc60000400000 */
        /* <DEDUP_REMOVED lines=68> */
[----:B0-----:R-:W-:Y:S01]  /*17df0*/  @P2 MOV R6, R8 ;  /* 0x0000000800062202 */ /* 0x001fe20000000f00 */
[----:B------:R-:W-:-:S02]  /*17e00*/  @P2 IMAD.MOV.U32 R7, RZ, RZ, R9 ;  /* 0x000000ffff072224 */ /* 0x000fc400078e0009 */
        /* <DEDUP_REMOVED lines=166> */
[-C--:B------:R-:W-:Y:S01]  /*18870*/  FMUL R13, R120, R2.reuse ;  /* 0x00000002780d7220 */ /* 0x080fe20000400000 */
[----:B0-----:R-:W-:Y:S02]  /*18880*/  @P3 IMAD.MOV.U32 R6, RZ, RZ, R8 ;  /* 0x000000ffff063224 */ /* 0x001fe400078e0008 */
[----:B------:R-:W-:Y:S02]  /*18890*/  @P3 IMAD.MOV.U32 R7, RZ, RZ, R9 ;  /* 0x000000ffff073224 */ /* 0x000fe400078e0009 */
[-C--:B------:R-:W-:Y:S01]  /*188a0*/  FMUL R121, R121, R2.reuse ;  /* 0x0000000279797220 */ /* 0x080fe20000400000 */
[----:B------:R-:W-:-:S02]  /*188b0*/  FMUL R11, R122, R2 ;  /* 0x000000027a0b7220 */ /* 0x000fc40000400000 */
[----:B------:R0:W-:Y:S01]  /*188c0*/  @P3 STG.E desc[UR36][R6.64+0x2e4], R119 ;  /* 0x0002e47706003986 */ /* 0x0001e2000c101924 */
[C---:B------:R-:W-:Y:S02]  /*188d0*/  ISETP.GT.AND P3, PT, R0.reuse, 0xc1, P0 ;  /* 0x000000c10000780c */ /* 0x040fe40000764270 */
[----:B------:R-:W-:Y:S02]  /*188e0*/  F2FP.TF32.F32.PACK_B R13, R13 ;  /* 0x0000000dff0d723e */ /* 0x000fe400024050ff */
[----:B------:R-:W-:Y:S01]  /*188f0*/  F2FP.TF32.F32.PACK_B R121, R121 ;  /* 0x00000079ff79723e */ /* 0x000fe200024050ff */
[-C--:B------:R-:W-:Y:S01]  /*18900*/  FMUL R123, R123, R2.reuse ;  /* 0x000000027b7b7220 */ /* 0x080fe20000400000 */
[----:B------:R-:W-:Y:S01]  /*18910*/  F2FP.TF32.F32.PACK_B R11, R11 ;  /* 0x0000000bff0b723e */ /* 0x000fe200024050ff */
[----:B------:R-:W-:Y:S01]  /*18920*/  @P4 STG.E desc[UR36][R4.64+0x300], R13 ;  /* 0x0003000d04004986 */ /* 0x000fe2000c101924 */
[----:B0-----:R-:W-:Y:S02]  /*18930*/  @P2 IMAD.MOV.U32 R6, RZ, RZ, R8 ;  /* 0x000000ffff062224 */ /* 0x001fe400078e0008 */
[----:B------:R-:W-:Y:S01]  /*18940*/  @P2 IMAD.MOV.U32 R7, RZ, RZ, R9 ;  /* 0x000000ffff072224 */ /* 0x000fe200078e0009 */
[----:B------:R-:W-:Y:S01]  /*18950*/  @P5 STG.E desc[UR36][R4.64+0x304], R121 ;  /* 0x0003047904005986 */ /* 0x000fe2000c101924 */
[----:B------:R-:W-:Y:S01]  /*18960*/  ISETP.GT.AND P4, PT, R0, 0xc8, P1 ;  /* 0x000000c80000780c */ /* 0x000fe20000f84270 */
[----:B------:R-:W-:Y:S01]  /*18970*/  FMUL R3, R124, R2 ;  /* 0x000000027c037220 */ /* 0x000fe20000400000 */
[----:B------:R-:W-:Y:S01]  /*18980*/  F2FP.TF32.F32.PACK_B R123, R123 ;  /* 0x0000007bff7b723e */ /* 0x000fe200024050ff */
[----:B------:R0:W-:Y:S01]  /*18990*/  @P2 STG.E desc[UR36][R6.64+0x300], R11 ;  /* 0x0003000b06002986 */ /* 0x0001e2000c101924 */
[----:B------:R-:W-:-:S02]  /*189a0*/  ISETP.GT.AND P2, PT, R0, 0xc8, P0 ;  /* 0x000000c80000780c */ /* 0x000fc40000744270 */
[----:B------:R-:W-:Y:S01]  /*189b0*/  ISETP.GT.AND P5, PT, R0, 0xc9, P1 ;  /* 0x000000c90000780c */ /* 0x000fe20000fa4270 */
[-C--:B------:R-:W-:Y:S01]  /*189c0*/  FMUL R125, R125, R2.reuse ;  /* 0x000000027d7d7220 */ /* 0x080fe20000400000 */
[----:B------:R-:W-:Y:S01]  /*189d0*/  F2FP.TF32.F32.PACK_B R3, R3 ;  /* 0x00000003ff03723e */ /* 0x000fe200024050ff */
[----:B0-----:R-:W-:Y:S01]  /*189e0*/  @P3 IMAD.MOV.U32 R6, RZ, RZ, R8 ;  /* 0x000000ffff063224 */ /* 0x001fe200078e0008 */
[----:B------:R-:W-:Y:S01]  /*189f0*/  @P3 MOV R7, R9 ;  /* 0x0000000900073202 */ /* 0x000fe20000000f00 */
[----:B------:R-:W-:-:S04]  /*18a00*/  FMUL R13, R126, R2 ;  /* 0x000000027e0d7220 */ /* 0x000fc80000400000 */
[----:B------:R0:W-:Y:S01]  /*18a10*/  @P3 STG.E desc[UR36][R6.64+0x304], R123 ;  /* 0x0003047b06003986 */ /* 0x0001e2000c101924 */
[C---:B------:R-:W-:Y:S02]  /*18a20*/  ISETP.GT.AND P3, PT, R0.reuse, 0xc9, P0 ;  /* 0x000000c90000780c */ /* 0x040fe40000764270 */
[----:B------:R-:W-:Y:S01]  /*18a30*/  F2FP.TF32.F32.PACK_B R125, R125 ;  /* 0x0000007dff7d723e */ /* 0x000fe200024050ff */
[----:B------:R-:W-:Y:S01]  /*18a40*/  @P4 STG.E desc[UR36][R4.64+0x320], R3 ;  /* 0x0003200304004986 */ /* 0x000fe2000c101924 */
[----:B------:R-:W-:Y:S01]  /*18a50*/  ISETP.GT.AND P4, PT, R0, 0xd0, P1 ;  /* 0x000000d00000780c */ /* 0x000fe20000f84270 */
[-C--:B------:R-:W-:Y:S01]  /*18a60*/  FMUL R127, R127, R2.reuse ;  /* 0x000000027f7f7220 */ /* 0x080fe20000400000 */
[----:B------:R-:W-:Y:S01]  /*18a70*/  F2FP.TF32.F32.PACK_B R13, R13 ;  /* 0x0000000dff0d723e */ /* 0x000fe200024050ff */
[----:B------:R-:W-:Y:S01]  /*18a80*/  FMUL R11, R128, R2 ;  /* 0x00000002800b7220 */ /* 0x000fe20000400000 */
[----:B0-----:R-:W-:Y:S02]  /*18a90*/  @P2 IMAD.MOV.U32 R6, RZ, RZ, R8 ;  /* 0x000000ffff062224 */ /* 0x001fe400078e0008 */
[----:B------:R-:W-:Y:S01]  /*18aa0*/  @P2 IMAD.MOV.U32 R7, RZ, RZ, R9 ;  /* 0x000000ffff072224 */ /* 0x000fe200078e0009 */
[----:B------:R-:W-:Y:S01]  /*18ab0*/  @P5 STG.E desc[UR36][R4.64+0x324], R125 ;  /* 0x0003247d04005986 */ /* 0x000fe2000c101924 */
[----:B------:R-:W-:-:S02]  /*18ac0*/  ISETP.GT.AND P5, PT, R0, 0xd1, P1 ;  /* 0x000000d10000780c */ /* 0x000fc40000fa4270 */
[----:B------:R-:W-:Y:S01]  /*18ad0*/  F2FP.TF32.F32.PACK_B R127, R127 ;  /* 0x0000007fff7f723e */ /* 0x000fe200024050ff */
[----:B------:R0:W-:Y:S01]  /*18ae0*/  @P2 STG.E desc[UR36][R6.64+0x320], R13 ;  /* 0x0003200d06002986 */ /* 0x0001e2000c101924 */
[----:B------:R-:W-:Y:S02]  /*18af0*/  F2FP.TF32.F32.PACK_B R11, R11 ;  /* 0x0000000bff0b723e */ /* 0x000fe400024050ff */
[----:B------:R-:W-:Y:S01]  /*18b00*/  ISETP.GT.AND P2, PT, R0, 0xd0, P0 ;  /* 0x000000d00000780c */ /* 0x000fe20000744270 */
[----:B------:R-:W-:Y:S01]  /*18b10*/  FMUL R129, R129, R2 ;  /* 0x0000000281817220 */ /* 0x000fe20000400000 */
[----:B0-----:R-:W-:Y:S02]  /*18b20*/  @P3 IMAD.MOV.U32 R6, RZ, RZ, R8 ;  /* 0x000000ffff063224 */ /* 0x001fe400078e0008 */
[----:B------:R-:W-:Y:S02]  /*18b30*/  @P3 IMAD.MOV.U32 R7, RZ, RZ, R9 ;  /* 0x000000ffff073224 */ /* 0x000fe400078e0009 */
[----:B------:R-:W-:-:S03]  /*18b40*/  F2FP.TF32.F32.PACK_B R129, R129 ;  /* 0x00000081ff81723e */ /* 0x000fc600024050ff */
[----:B------:R0:W-:Y:S01]  /*18b50*/  @P3 STG.E desc[UR36][R6.64+0x324], R127 ;  /* 0x0003247f06003986 */ /* 0x0001e2000c101924 */
[----:B------:R-:W-:-:S03]  /*18b60*/  FMUL R3, R130, R2 ;  /* 0x0000000282037220 */ /* 0x000fc60000400000 */
[----:B------:R1:W-:Y:S01]  /*18b70*/  @P4 STG.E desc[UR36][R4.64+0x340], R11 ;  /* 0x0003400b04004986 */ /* 0x0003e2000c101924 */
[C---:B------:R-:W-:Y:S02]  /*18b80*/  ISETP.GT.AND P4, PT, R0.reuse, 0xd1, P0 ;  /* 0x000000d10000780c */ /* 0x040fe40000784270 */
[C---:B------:R-:W-:Y:S01]  /*18b90*/  ISETP.GT.AND P3, PT, R0.reuse, 0xd8, P0 ;  /* 0x000000d80000780c */ /* 0x040fe20000764270 */
[----:B------:R-:W-:Y:S01]  /*18ba0*/  @P5 STG.E desc[UR36][R4.64+0x344], R129 ;  /* 0x0003448104005986 */ /* 0x000fe2000c101924 */
[----:B------:R-:W-:Y:S01]  /*18bb0*/  ISETP.GT.AND P5, PT, R0, 0xd8, P1 ;  /* 0x000000d80000780c */ /* 0x000fe20000fa4270 */
[----:B------:R-:W-:Y:S01]  /*18bc0*/  FMUL R131, R131, R2 ;  /* 0x0000000283837220 */ /* 0x000fe20000400000 */
[----:B------:R-:W-:Y:S01]  /*18bd0*/  F2FP.TF32.F32.PACK_B R3, R3 ;  /* 0x00000003ff03723e */ /* 0x000fe200024050ff */
[----:B0-----:R-:W-:Y:S02]  /*18be0*/  @P2 IMAD.MOV.U32 R6, RZ, RZ, R8 ;  /* 0x000000ffff062224 */ /* 0x001fe400078e0008 */
[----:B------:R-:W-:-:S02]  /*18bf0*/  @P2 IMAD.MOV.U32 R7, RZ, RZ, R9 ;  /* 0x000000ffff072224 */ /* 0x000fc400078e0009 */
[-C--:B------:R-:W-:Y:S01]  /*18c00*/  FMUL R13, R132, R2.reuse ;  /* 0x00000002840d7220 */ /* 0x080fe20000400000 */
[----:B------:R-:W-:Y:S01]  /*18c10*/  ISETP.GT.AND P6, PT, R0, 0xd9, P1 ;  /* 0x000000d90000780c */ /* 0x000fe20000fc4270 */
[-C--:B------:R-:W-:Y:S01]  /*18c20*/  FMUL R133, R133, R2.reuse ;  /* 0x0000000285857220 */ /* 0x080fe20000400000 */
[----:B------:R-:W-:Y:S01]  /*18c30*/  F2FP.TF32.F32.PACK_B R131, R131 ;  /* 0x00000083ff83723e */ /* 0x000fe200024050ff */
[----:B------:R0:W-:Y:S01]  /*18c40*/  @P2 STG.E desc[UR36][R6.64+0x340], R3 ;  /* 0x0003400306002986 */ /* 0x0001e2000c101924 */
[----:B-1----:R-:W-:Y:S01]  /*18c50*/  FMUL R11, R134, R2 ;  /* 0x00000002860b7220 */ /* 0x002fe20000400000 */
[----:B------:R-:W-:Y:S02]  /*18c60*/  F2FP.TF32.F32.PACK_B R13, R13 ;  /* 0x0000000dff0d723e */ /* 0x000fe400024050ff */
[----:B------:R-:W-:Y:S02]  /*18c70*/  ISETP.GT.AND P2, PT, R0, 0xd9, P0 ;  /* 0x000000d90000780c */ /* 0x000fe40000744270 */
[----:B------:R-:W-:Y:S01]  /*18c80*/  F2FP.TF32.F32.PACK_B R133, R133 ;  /* 0x00000085ff85723e */ /* 0x000fe200024050ff */
[----:B0-----:R-:W-:-:S02]  /*18c90*/  @P4 IMAD.MOV.U32 R6, RZ, RZ, R8 ;  /* 0x000000ffff064224 */ /* 0x001fc400078e0008 */
[----:B------:R-:W-:Y:S01]  /*18ca0*/  @P4 IMAD.MOV.U32 R7, RZ, RZ, R9 ;  /* 0x000000ffff074224 */ /* 0x000fe200078e0009 */
[----:B------:R-:W-:-:S04]  /*18cb0*/  F2FP.TF32.F32.PACK_B R11, R11 ;  /* 0x0000000bff0b723e */ /* 0x000fc800024050ff */
[----:B------:R0:W-:Y:S01]  /*18cc0*/  @P4 STG.E desc[UR36][R6.64+0x344], R131 ;  /* 0x0003448306004986 */ /* 0x0001e2000c101924 */
[----:B------:R-:W-:-:S03]  /*18cd0*/  FMUL R135, R135, R2 ;  /* 0x0000000287877220 */ /* 0x000fc60000400000 */
[----:B------:R1:W-:Y:S01]  /*18ce0*/  @P5 STG.E desc[UR36][R4.64+0x360], R13 ;  /* 0x0003600d04005986 */ /* 0x0003e2000c101924 */
[----:B------:R-:W-:-:S03]  /*18cf0*/  ISETP.GT.AND P5, PT, R0, 0xe0, P0 ;  /* 0x000000e00000780c */ /* 0x000fc600007a4270 */
[----:B------:R-:W-:Y:S01]  /*18d00*/  @P6 STG.E desc[UR36][R4.64+0x364], R133 ;  /* 0x0003648504006986 */ /* 0x000fe2000c101924 */
[----:B0-----:R-:W-:Y:S02]  /*18d10*/  @P3 IMAD.MOV.U32 R6, RZ, RZ, R8 ;  /* 0x000000ffff063224 */ /* 0x001fe400078e0008 */
[----:B------:R-:W-:Y:S01]  /*18d20*/  @P3 IMAD.MOV.U32 R7, RZ, RZ, R9 ;  /* 0x000000ffff073224 */ /* 0x000fe200078e0009 */
[----:B------:R-:W-:-:S04]  /*18d30*/  ISETP.GT.AND P4, PT, R0, 0xe1, P1 ;  /* 0x000000e10000780c */ /* 0x000fc80000f84270 */
[----:B------:R0:W-:Y:S01]  /*18d40*/  @P3 STG.E desc[UR36][R6.64+0x360], R11 ;  /* 0x0003600b06003986 */ /* 0x0001e2000c101924 */
[----:B------:R-:W-:Y:S01]  /*18d50*/  ISETP.GT.AND P3, PT, R0, 0xe0, P1 ;  /* 0x000000e00000780c */ /* 0x000fe20000f64270 */
[-C--:B------:R-:W-:Y:S01]  /*18d60*/  FMUL R3, R136, R2.reuse ;  /* 0x0000000288037220 */ /* 0x080fe20000400000 */
[----:B------:R-:W-:Y:S01]  /*18d70*/  ISETP.GT.AND P6, PT, R0, 0xe1, P0 ;  /* 0x000000e10000780c */ /* 0x000fe200007c4270 */
[-C--:B------:R-:W-:Y:S01]  /*18d80*/  FMUL R137, R137, R2.reuse ;  /* 0x0000000289897220 */ /* 0x080fe20000400000 */
[----:B------:R-:W-:Y:S01]  /*18d90*/  F2FP.TF32.F32.PACK_B R135, R135 ;  /* 0x00000087ff87723e */ /* 0x000fe200024050ff */
[-C--:B-1----:R-:W-:Y:S01]  /*18da0*/  FMUL R13, R138, R2.reuse ;  /* 0x000000028a0d7220 */ /* 0x082fe20000400000 */
[----:B------:R-:W-:Y:S01]  /*18db0*/  F2FP.TF32.F32.PACK_B R3, R3 ;  /* 0x00000003ff03723e */ /* 0x000fe200024050ff */
[----:B0-----:R-:W-:Y:S02]  /*18dc0*/  @P2 IMAD.MOV.U32 R6, RZ, RZ, R8 ;  /* 0x000000ffff062224 */ /* 0x001fe400078e0008 */
[----:B------:R-:W-:Y:S01]  /*18dd0*/  @P2 IMAD.MOV.U32 R7, RZ, RZ, R9 ;  /* 0x000000ffff072224 */ /* 0x000fe200078e0009 */
[----:B------:R-:W-:Y:S01]  /*18de0*/  F2FP.TF32.F32.PACK_B R137, R137 ;  /* 0x00000089ff89723e */ /* 0x000fe200024050ff */
[----:B------:R-:W-:Y:S01]  /*18df0*/  FMUL R139, R139, R2 ;  /* 0x000000028b8b7220 */ /* 0x000fe20000400000 */
[----:B------:R-:W-:-:S02]  /*18e00*/  F2FP.TF32.F32.PACK_B R13, R13 ;  /* 0x0000000dff0d723e */ /* 0x000fc400024050ff */
[----:B------:R0:W-:Y:S02]  /*18e10*/  @P2 STG.E desc[UR36][R6.64+0x364], R135 ;  /* 0x0003648706002986 */ /* 0x0001e4000c101924 */
[----:B------:R-:W-:Y:S02]  /*18e20*/  F2FP.TF32.F32.PACK_B R139, R139 ;  /* 0x0000008bff8b723e */ /* 0x000fe400024050ff */
[----:B------:R-:W-:Y:S04]  /*18e30*/  @P3 STG.E desc[UR36][R4.64+0x380], R3 ;  /* 0x0003800304003986 */ /* 0x000fe8000c101924 */
[----:B------:R-:W-:Y:S01]  /*18e40*/  @P4 STG.E desc[UR36][R4.64+0x384], R137 ;  /* 0x0003848904004986 */ /* 0x000fe2000c101924 */
[----:B0-----:R-:W-:Y:S01]  /*18e50*/  @P5 MOV R6, R8 ;  /* 0x0000000800065202 */ /* 0x001fe20000000f00 */
[----:B------:R-:W-:-:S05]  /*18e60*/  @P5 IMAD.MOV.U32 R7, RZ, RZ, R9 ;  /* 0x000000ffff075224 */ /* 0x000fca00078e0009 */
[----:B------:R0:W-:Y:S01]  /*18e70*/  @P5 STG.E desc[UR36][R6.64+0x380], R13 ;  /* 0x0003800d06005986 */ /* 0x0001e2000c101924 */
[C---:B------:R-:W-:Y:S02]  /*18e80*/  ISETP.GT.AND P5, PT, R0.reuse, 0xe8, P0 ;  /* 0x000000e80000780c */ /* 0x040fe400007a4270 */
[C---:B------:R-:W-:Y:S01]  /*18e90*/  ISETP.GT.AND P2, PT, R0.reuse, 0xe8, P1 ;  /* 0x000000e80000780c */ /* 0x040fe20000f44270 */
[----:B0-----:R-:W-:Y:S02]  /*18ea0*/  @P6 IMAD.MOV.U32 R6, RZ, RZ, R8 ;  /* 0x000000ffff066224 */ /* 0x001fe400078e0008 */
[----:B------:R-:W-:Y:S01]  /*18eb0*/  @P6 IMAD.MOV.U32 R7, RZ, RZ, R9 ;  /* 0x000000ffff076224 */ /* 0x000fe200078e0009 */
[----:B------:R-:W-:-:S04]  /*18ec0*/  ISETP.GT.AND P3, PT, R0, 0xe9, P0 ;  /* 0x000000e90000780c */ /* 0x000fc80000764270 */
[----:B------:R0:W-:Y:S01]  /*18ed0*/  @P6 STG.E desc[UR36][R6.64+0x384], R139 ;  /* 0x0003848b06006986 */ /* 0x0001e2000c101924 */
[----:B------:R-:W-:Y:S01]  /*18ee0*/  ISETP.GT.AND P6, PT, R0, 0xe9, P1 ;  /* 0x000000e90000780c */ /* 0x000fe20000fc4270 */
[-C--:B------:R-:W-:Y:S01]  /*18ef0*/  FMUL R11, R140, R2.reuse ;  /* 0x000000028c0b7220 */ /* 0x080fe20000400000 */
[-C--:B------:R-:W-:Y:S01]  /*18f00*/  FMUL R141, R141, R2.reuse ;  /* 0x000000028d8d7220 */ /* 0x080fe20000400000 */
[-C--:B------:R-:W-:Y:S01]  /*18f10*/  FMUL R15, R142, R2.reuse ;  /* 0x000000028e0f7220 */ /* 0x080fe20000400000 */
[----:B------:R-:W-:Y:S02]  /*18f20*/  ISETP.GT.AND P4, PT, R0, 0xf0, P1 ;  /* 0x000000f00000780c */ /* 0x000fe40000f84270 */
[----:B------:R-:W-:Y:S02]  /*18f30*/  F2FP.TF32.F32.PACK_B R11, R11 ;  /* 0x0000000bff0b723e */ /* 0x000fe400024050ff */
[----:B------:R-:W-:Y:S01]  /*18f40*/  F2FP.TF32.F32.PACK_B R141, R141 ;  /* 0x0000008dff8d723e */ /* 0x000fe200024050ff */
[----:B------:R-:W-:Y:S01]  /*18f50*/  FMUL R143, R143, R2 ;  /* 0x000000028f8f7220 */ /* 0x000fe20000400000 */
[----:B------:R-:W-:Y:S01]  /*18f60*/  F2FP.TF32.F32.PACK_B R15, R15 ;  /* 0x0000000fff0f723e */ /* 0x000fe200024050ff */
[----:B0-----:R-:W-:-:S02]  /*18f70*/  @P5 IMAD.MOV.U32 R6, RZ, RZ, R8 ;  /* 0x000000ffff065224 */ /* 0x001fc400078e0008 */
[----:B------:R-:W-:Y:S02]  /*18f80*/  @P5 IMAD.MOV.U32 R7, RZ, RZ, R9 ;  /* 0x000000ffff075224 */ /* 0x000fe400078e0009 */
[----:B------:R-:W-:Y:S01]  /*18f90*/  FMUL R3, R144, R2 ;  /* 0x0000000290037220 */ /* 0x000fe20000400000 */
[----:B------:R-:W-:Y:S01]  /*18fa0*/  @P2 STG.E desc[UR36][R4.64+0x3a0], R11 ;  /* 0x0003a00b04002986 */ /* 0x000fe2000c101924 */
[----:B------:R-:W-:-:S03]  /*18fb0*/  F2FP.TF32.F32.PACK_B R143, R143 ;  /* 0x0000008fff8f723e */ /* 0x000fc600024050ff */
[----:B------:R-:W-:Y:S01]  /*18fc0*/  @P6 STG.E desc[UR36][R4.64+0x3a4], R141 ;  /* 0x0003a48d04006986 */ /* 0x000fe2000c101924 */
[----:B------:R-:W-:-:S03]  /*18fd0*/  F2FP.TF32.F32.PACK_B R3, R3 ;  /* 0x00000003ff03723e */ /* 0x000fc600024050ff */
[----:B------:R0:W-:Y:S01]  /*18fe0*/  @P5 STG.E desc[UR36][R6.64+0x3a0], R15 ;  /* 0x0003a00f06005986 */ /* 0x0001e2000c101924 */
[C---:B------:R-:W-:Y:S02]  /*18ff0*/  ISETP.GT.AND P5, PT, R0.reuse, 0xf0, P0 ;  /* 0x000000f00000780c */ /* 0x040fe400007a4270 */
[----:B------:R-:W-:Y:S01]  /*19000*/  ISETP.GT.AND P2, PT, R0, 0xf1, P1 ;  /* 0x000000f10000780c */ /* 0x000fe20000f44270 */
[-C--:B------:R-:W-:Y:S01]  /*19010*/  FMUL R145, R145, R2.reuse ;  /* 0x0000000291917220 */ /* 0x080fe20000400000 */
[----:B0-----:R-:W-:Y:S02]  /*19020*/  @P3 IMAD.MOV.U32 R6, RZ, RZ, R8 ;  /* 0x000000ffff063224 */ /* 0x001fe400078e0008 */
[----:B------:R-:W-:Y:S02]  /*19030*/  @P3 IMAD.MOV.U32 R7, RZ, RZ, R9 ;  /* 0x000000ffff073224 */ /* 0x000fe400078e0009 */
[----:B------:R-:W-:-:S03]  /*19040*/  FMUL R13, R146, R2 ;  /* 0x00000002920d7220 */ /* 0x000fc60000400000 */
[----:B------:R0:W-:Y:S04]  /*19050*/  @P3 STG.E desc[UR36][R6.64+0x3a4], R143 ;  /* 0x0003a48f06003986 */ /* 0x0001e8000c101924 */
[----:B------:R-:W-:Y:S01]  /*19060*/  @P4 STG.E desc[UR36][R4.64+0x3c0], R3 ;  /* 0x0003c00304004986 */ /* 0x000fe2000c101924 */
[C---:B------:R-:W-:Y:S02]  /*19070*/  ISETP.GT.AND P4, PT, R0.reuse, 0xf1, P0 ;  /* 0x000000f10000780c */ /* 0x040fe40000784270 */
[C---:B------:R-:W-:Y:S02]  /*19080*/  ISETP.GT.AND P3, PT, R0.reuse, 0xf8, P1 ;  /* 0x000000f80000780c */ /* 0x040fe40000f64270 */
[----:B------:R-:W-:Y:S02]  /*19090*/  F2FP.TF32.F32.PACK_B R145, R145 ;  /* 0x00000091ff91723e */ /* 0x000fe400024050ff */
[C---:B------:R-:W-:Y:S01]  /*190a0*/  ISETP.GT.AND P1, PT, R0.reuse, 0xf9, P1 ;  /* 0x000000f90000780c */ /* 0x040fe20000f24270 */
[----:B0-----:R-:W-:Y:S01]  /*190b0*/  @P5 IMAD.MOV.U32 R6, RZ, RZ, R8 ;  /* 0x000000ffff065224 */ /* 0x001fe200078e0008 */
[----:B------:R-:W-:Y:S01]  /*190c0*/  ISETP.GT.AND P6, PT, R0, 0xf8, P0 ;  /* 0x000000f80000780c */ /* 0x000fe200007c4270 */
[----:B------:R-:W-:Y:S01]  /*190d0*/  @P5 IMAD.MOV.U32 R7, RZ, RZ, R9 ;  /* 0x000000ffff075224 */ /* 0x000fe200078e0009 */
[----:B------:R-:W-:Y:S01]  /*190e0*/  F2FP.TF32.F32.PACK_B R13, R13 ;  /* 0x0000000dff0d723e */ /* 0x000fe200024050ff */
[-C--:B------:R-:W-:Y:S01]  /*190f0*/  FMUL R147, R147, R2.reuse ;  /* 0x0000000293937220 */ /* 0x080fe20000400000 */
[-C--:B------:R-:W-:Y:S01]  /*19100*/  FMUL R19, R148, R2.reuse ;  /* 0x0000000294137220 */ /* 0x080fe20000400000 */
[----:B------:R-:W-:Y:S01]  /*19110*/  FMUL R149, R149, R2 ;  /* 0x0000000295957220 */ /* 0x000fe20000400000 */
[----:B------:R-:W-:Y:S01]  /*19120*/  @P2 STG.E desc[UR36][R4.64+0x3c4], R145 ;  /* 0x0003c49104002986 */ /* 0x000fe2000c101924 */
[----:B------:R-:W-:-:S02]  /*19130*/  ISETP.GT.AND P0, PT, R0, 0xf9, P0 ;  /* 0x000000f90000780c */ /* 0x000fc40000704270 */
[----:B------:R-:W-:Y:S01]  /*19140*/  F2FP.TF32.F32.PACK_B R147, R147 ;  /* 0x00000093ff93723e */ /* 0x000fe200024050ff */
[----:B------:R0:W-:Y:S01]  /*19150*/  @P5 STG.E desc[UR36][R6.64+0x3c0], R13 ;  /* 0x0003c00d06005986 */ /* 0x0001e2000c101924 */
[----:B------:R-:W-:Y:S01]  /*19160*/  F2FP.TF32.F32.PACK_B R19, R19 ;  /* 0x00000013ff13723e */ /* 0x000fe200024050ff */
[-C--:B------:R-:W-:Y:S01]  /*19170*/  FMUL R21, R150, R2.reuse ;  /* 0x0000000296157220 */ /* 0x080fe20000400000 */
[----:B------:R-:W-:Y:S01]  /*19180*/  F2FP.TF32.F32.PACK_B R149, R149 ;  /* 0x00000095ff95723e */ /* 0x000fe200024050ff */
[----:B------:R-:W-:Y:S01]  /*19190*/  FMUL R151, R151, R2 ;  /* 0x0000000297977220 */ /* 0x000fe20000400000 */
[----:B0-----:R-:W-:Y:S02]  /*191a0*/  @P4 IMAD.MOV.U32 R6, RZ, RZ, R8 ;  /* 0x000000ffff064224 */ /* 0x001fe400078e0008 */
[----:B------:R-:W-:Y:S01]  /*191b0*/  @P4 IMAD.MOV.U32 R7, RZ, RZ, R9 ;  /* 0x000000ffff074224 */ /* 0x000fe200078e0009 */
[----:B------:R-:W-:-:S04]  /*191c0*/  F2FP.TF32.F32.PACK_B R21, R21 ;  /* 0x00000015ff15723e */ /* 0x000fc800024050ff */
[----:B------:R-:W-:Y:S01]  /*191d0*/  @P4 STG.E desc[UR36][R6.64+0x3c4], R147 ;  /* 0x0003c49306004986 */ /* 0x000fe2000c101924 */
[----:B------:R-:W-:-:S03]  /*191e0*/  F2FP.TF32.F32.PACK_B R151, R151 ;  /* 0x00000097ff97723e */ /* 0x000fc600024050ff */
[----:B------:R-:W-:Y:S04]  /*191f0*/  @P3 STG.E desc[UR36][R4.64+0x3e0], R19 ;  /* 0x0003e01304003986 */ /* 0x000fe8000c101924 */
[----:B------:R0:W-:Y:S02]  /*19200*/  @P1 STG.E desc[UR36][R4.64+0x3e4], R149 ;  /* 0x0003e49504001986 */ /* 0x0001e4000c101924 */
[----:B0-----:R-:W-:Y:S01]  /*19210*/  @P6 IMAD.MOV.U32 R4, RZ, RZ, R8 ;  /* 0x000000ffff046224 */ /* 0x001fe200078e0008 */
[----:B------:R-:W-:-:S05]  /*19220*/  @P6 MOV R5, R9 ;  /* 0x0000000900056202 */ /* 0x000fca0000000f00 */
[----:B------:R0:W-:Y:S04]  /*19230*/  @P6 STG.E desc[UR36][R4.64+0x3e0], R21 ;  /* 0x0003e01504006986 */ /* 0x0001e8000c101924 */
[----:B------:R0:W-:Y:S02]  /*19240*/  @P0 STG.E desc[UR36][R8.64+0x3e4], R151 ;  /* 0x0003e49708000986 */ /* 0x0001e4000c101924 */
.L_x_542:
[----:B------:R-:W-:Y:S05]  /*19250*/  BSYNC B0 ;  /* 0x0000000000007941 */ /* 0x000fea0003800000 */
.L_x_34:
[----:B0---4-:R-:W4:Y:S04]  /*19260*/  LDL.LU R5, [R1+0x200] ;  /* 0x0002000001057983 */ /* 0x011f280000300800 */
[----:B------:R-:W4:Y:S01]  /*19270*/  LDL.LU R4, [R1+0x204] ;  /* 0x0002040001047983 */ /* 0x000f220000300800 */
[----:B------:R-:W-:Y:S01]  /*19280*/  ULDC UR4, c[0x0][0xc] ;  /* 0x0000030000047ab9 */ /* 0x000fe20000000800 */
[----:B------:R-:W-:Y:S01]  /*19290*/  ULDC UR5, c[0x0][0x10] ;  /* 0x0000040000057ab9 */ /* 0x000fe20000000800 */
[----:B------:R-:W4:Y:S01]  /*192a0*/  LDC R3, c[0x0][0x14] ;  /* 0x00000500ff037b82 */ /* 0x000f220000000800 */
[----:B------:R-:W-:Y:S01]  /*192b0*/  UIMAD.WIDE.U32 UR4, UR4, UR5, URZ ;  /* 0x00000005040472a5 */ /* 0x000fe2000f8e003f */
[----:B------:R-:W-:Y:S01]  /*192c0*/  PRMT R0, RZ, 0x7610, R0 ;  /* 0x00007610ff007816 */ /* 0x000fe20000000000 */
[----:B------:R-:W-:Y:S01]  /*192d0*/  UMOV UR42, 0xffffffff ;  /* 0xffffffff002a7882 */ /* 0x000fe20000000000 */
[----:B------:R-:W-:-:S03]  /*192e0*/  UMOV UR43, 0xffffffff ;  /* 0xffffffff002b7882 */ /* 0x000fc60000000000 */
[----:B----4-:R-:W-:-:S04]  /*192f0*/  IMAD.WIDE.U32 R4, R3, UR4, R4 ;  /* 0x0000000403047c25 */ /* 0x010fc8000f8e0004 */
[----:B------:R-:W-:Y:S01]  /*19300*/  IMAD R3, R3, UR5, RZ ;  /* 0x0000000503037c24 */ /* 0x000fe2000f8e02ff */
[----:B------:R-:W-:Y:S01]  /*19310*/  ULDC.64 UR4, c[0x0][0x650] ;  /* 0x0001940000047ab9 */ /* 0x000fe20000000a00 */
[----:B------:R-:W-:Y:S01]  /*19320*/  IMAD.MOV.U32 R7, RZ, RZ, R4 ;  /* 0x000000ffff077224 */ /* 0x000fe200078e0004 */
[----:B------:R-:W-:Y:S01]  /*19330*/  ISETP.GE.U32.AND P0, PT, R4, UR4, PT ;  /* 0x0000000404007c0c */ /* 0x000fe2000bf06070 */
[----:B------:R-:W-:-:S05]  /*19340*/  IMAD.IADD R6, R5, 0x1, R3 ;  /* 0x0000000105067824 */ /* 0x000fca00078e0203 */
[----:B------:R0:W-:Y:S01]  /*19350*/  STL [R1+0x200], R6 ;  /* 0x0002000601007387 */ /* 0x0001e20000100800 */
[----:B------:R-:W-:-:S03]  /*19360*/  ISETP.GE.U32.AND.EX P0, PT, R6, UR5, PT, P0 ;  /* 0x0000000506007c0c */ /* 0x000fc6000bf06100 */
[----:B------:R0:W-:Y:S10]  /*19370*/  STL [R1+0x204], R7 ;  /* 0x0002040701007387 */ /* 0x0001f40000100800 */
[----:B0-----:R-:W-:Y:S05]  /*19380*/  @P0 BRA `(.L_x_543) ;  /* 0x0000000400880947 */ /* 0x001fea0003800000 */
[----:B------:R-:W0:Y:S01]  /*19390*/  S2UR UR6, SR_CTAID.X ;  /* 0x00000000000679c3 */ /* 0x000e220000002500 */
[----:B------:R-:W-:Y:S01]  /*193a0*/  ULDC.64 UR12, c[0x0][0x628] ;  /* 0x00018a00000c7ab9 */ /* 0x000fe20000000a00 */
[----:B------:R-:W-:Y:S01]  /*193b0*/  ULDC UR4, c[0x0][0x150] ;  /* 0x0000540000047ab9 */ /* 0x000fe20000000800 */
[----:B------:R-:W-:Y:S01]  /*193c0*/  ISETP.NE.U32.AND P0, PT, RZ, UR12, PT ;  /* 0x0000000cff007c0c */ /* 0x000fe2000bf05070 */
[----:B------:R-:W-:Y:S01]  /*193d0*/  ULDC UR15, c[0x0][0x630] ;  /* 0x00018c00000f7ab9 */ /* 0x000fe20000000800 */
[C---:B------:R-:W-:Y:S01]  /*193e0*/  R2UR UR16, R7.reuse ;  /* 0x00000000071072ca */ /* 0x040fe200000e0000 */
[----:B------:R-:W-:Y:S01]  /*193f0*/  ULDC UR19, c[0x0][0x154] ;  /* 0x0000550000137ab9 */ /* 0x000fe20000000800 */
[----:B------:R-:W-:Y:S01]  /*19400*/  ISETP.NE.AND.EX P0, PT, RZ, UR13, PT, P0 ;  /* 0x0000000dff007c0c */ /* 0x000fe2000bf05300 */
[----:B------:R-:W4:Y:S01]  /*19410*/  S2UR UR18, SR_CTAID.Y ;  /* 0x00000000001279c3 */ /* 0x000f220000002600 */
[----:B------:R-:W-:Y:S02]  /*19420*/  R2UR UR17, R6 ;  /* 0x00000000061172ca */ /* 0x000fe400000e0000 */
[----:B------:R-:W-:-:S02]  /*19430*/  R2UR UR10, R7 ;  /* 0x00000000070a72ca */ /* 0x000fc400000e0000 */
[----:B------:R-:W-:Y:S02]  /*19440*/  R2UR UR11, R6 ;  /* 0x00000000060b72ca */ /* 0x000fe400000e0000 */
[----:B0-----:R-:W-:-:S05]  /*19450*/  I2FP.F32.U32 R0, UR6 ;  /* 0x0000000600007c45 */ /* 0x001fca0008201000 */
[----:B------:R-:W-:-:S04]  /*19460*/  FMUL R0, R0, UR4 ;  /* 0x0000000400007c20 */ /* 0x000fc80008400000 */
[----:B------:R0:W0:Y:S01]  /*19470*/  F2I.U32.TRUNC.NTZ R3, R0 ;  /* 0x0000000000037305 */ /* 0x000022000020f000 */
[----:B----4-:R-:W-:Y:S05]  /*19480*/  @!P0 BRA `(.L_x_544) ;  /* 0x0000000000308947 */ /* 0x010fea0003800000 */
        /* <DEDUP_REMOVED lines=12> */
.L_x_544:
[----:B------:R-:W-:Y:S01]  /*19550*/  USHF.R.U64 UR43, UR10, UR15, UR11 ;  /* 0x0000000f0a2b7299 */ /* 0x000fe2000800120b */
[----:B0-----:R-:W-:Y:S01]  /*19560*/  I2FP.F32.U32 R0, UR18 ;  /* 0x0000001200007c45 */ /* 0x001fe20008201000 */
[----:B------:R-:W-:Y:S02]  /*19570*/  USHF.R.U32.HI UR4, URZ, UR15, UR11 ;  /* 0x0000000f3f047299 */ /* 0x000fe4000801160b */
[----:B------:R-:W-:Y:S02]  /*19580*/  UIADD3 UR10, UP0, URZ, -UR43, URZ ;  /* 0x8000002b3f0a7290 */ /* 0x000fe4000ff1e03f */
[----:B------:R-:W-:Y:S01]  /*19590*/  FMUL R0, R0, UR19 ;  /* 0x0000001300007c20 */ /* 0x000fe20008400000 */
[----:B------:R-:W-:Y:S01]  /*195a0*/  ULDC.64 UR12, c[0x0][0x620] ;  /* 0x00018800000c7ab9 */ /* 0x000fe20000000a00 */
[----:B------:R-:W-:Y:S01]  /*195b0*/  UIADD3.X UR4, URZ, ~UR4, URZ, UP0, !UPT ;  /* 0x800000043f047290 */ /* 0x000fe200087fe43f */
[----:B------:R-:W-:Y:S01]  /*195c0*/  UMOV UR8, UR16 ;  /* 0x0000001000087c82 */ /* 0x000fe20008000000 */
[----:B------:R-:W-:-:S02]  /*195d0*/  UMOV UR9, UR17 ;  /* 0x0000001100097c82 */ /* 0x000fc40008000000 */
[----:B------:R-:W-:Y:S01]  /*195e0*/  UIMAD UR4, UR4, UR12, URZ ;  /* 0x0000000c040472a4 */ /* 0x000fe2000f8e023f */
[----:B------:R-:W0:Y:S01]  /*195f0*/  F2I.U32.TRUNC.NTZ R0, R0 ;  /* 0x0000000000007305 */ /* 0x000e22000020f000 */
[----:B------:R-:W-:Y:S01]  /*19600*/  UIMAD.WIDE.U32 UR8, UR10, UR12, UR8 ;  /* 0x0000000c0a0872a5 */ /* 0x000fe2000f8e0008 */
[----:B------:R-:W-:Y:S01]  /*19610*/  R2UR UR12, R3 ;  /* 0x00000000030c72ca */ /* 0x000fe200000e0000 */
[----:B------:R-:W-:Y:S01]  /*19620*/  UIMAD UR10, UR10, UR13, UR4 ;  /* 0x0000000d0a0a72a4 */ /* 0x000fe2000f8e0204 */
[----:B------:R-:W-:Y:S01]  /*19630*/  ULDC UR11, c[0x0][0x618] ;  /* 0x00018600000b7ab9 */ /* 0x000fe20000000800 */
[----:B------:R-:W-:Y:S02]  /*19640*/  ULDC UR21, c[0x0][0x658] ;  /* 0x0001960000157ab9 */ /* 0x000fe40000000800 */
[----:B------:R-:W-:Y:S01]  /*19650*/  UIADD3 UR9, UR9, UR10, URZ ;  /* 0x0000000a09097290 */ /* 0x000fe2000fffe03f */
[----:B------:R-:W-:Y:S01]  /*19660*/  UMOV UR15, 0xffffffff ;  /* 0xffffffff000f7882 */ /* 0x000fe20000000000 */
[----:B------:R-:W-:Y:S01]  /*19670*/  ULDC.64 UR4, c[0x0][0x640] ;  /* 0x0001900000047ab9 */ /* 0x000fe20000000a00 */
[----:B------:R-:W-:Y:S01]  /*19680*/  USHF.L.U32 UR15, UR15, UR21, URZ ;  /* 0x000000150f0f7299 */ /* 0x000fe2000800063f */
[----:B------:R-:W-:Y:S01]  /*19690*/  ISETP.NE.U32.AND P0, PT, RZ, UR4, PT ;  /* 0x00000004ff007c0c */ /* 0x000fe2000bf05070 */
[----:B------:R-:W-:-:S02]  /*196a0*/  USHF.R.U64 UR16, UR8, UR11, UR9 ;  /* 0x0000000b08107299 */ /* 0x000fc40008001209 */
[----:B------:R-:W-:Y:S01]  /*196b0*/  USHF.R.U32.HI UR8, URZ, UR11, UR9 ;  /* 0x0000000b3f087299 */ /* 0x000fe20008011609 */
[----:B0-----:R-:W-:Y:S01]  /*196c0*/  R2UR UR14, R0 ;  /* 0x00000000000e72ca */ /* 0x001fe200000e0000 */
[----:B------:R-:W-:Y:S01]  /*196d0*/  ULDC UR17, c[0x0][0x608] ;  /* 0x0001820000117ab9 */ /* 0x000fe20000000800 */
[----:B------:R-:W-:Y:S01]  /*196e0*/  ULOP3.LUT UR41, URZ, UR15, URZ, 0x33, !UPT ;  /* 0x0000000f3f297292 */ /* 0x000fe2000f8e333f */
[----:B------:R-:W-:Y:S01]  /*196f0*/  ISETP.NE.AND.EX P0, PT, RZ, UR5, PT, P0 ;  /* 0x00000005ff007c0c */ /* 0x000fe2000bf05300 */
[----:B------:R-:W-:Y:S02]  /*19700*/  USHF.R.U64 UR15, UR16, UR17, UR8 ;  /* 0x00000011100f7299 */ /* 0x000fe40008001208 */
[----:B------:R-:W-:Y:S02]  /*19710*/  USHF.R.U32.HI UR8, URZ, UR17, UR8 ;  /* 0x000000113f087299 */ /* 0x000fe40008011608 */
[----:B------:R-:W-:Y:S02]  /*19720*/  UIADD3 UR12, -UR12, URZ, URZ ;  /* 0x0000003f0c0c7290 */ /* 0x000fe4000fffe13f */
[----:B------:R-:W-:Y:S01]  /*19730*/  USHF.R.U64 UR17, UR15, UR21, UR8 ;  /* 0x000000150f117299 */ /* 0x000fe20008001208 */
[----:B------:R-:W-:Y:S01]  /*19740*/  UMOV UR19, 0x1 ;  /* 0x0000000100137882 */ /* 0x000fe20000000000 */
[----:B------:R-:W-:Y:S01]  /*19750*/  ULDC UR13, c[0x0][0x144] ;  /* 0x00005100000d7ab9 */ /* 0x000fe20000000800 */
[----:B------:R-:W-:Y:S01]  /*19760*/  ULDC UR7, c[0x0][0x600] ;  /* 0x0001800000077ab9 */ /* 0x000fe20000000800 */
[----:B------:R-:W-:-:S02]  /*19770*/  USHF.L.U32 UR24, UR19, UR21, URZ ;  /* 0x0000001513187299 */ /* 0x000fc4000800063f */
[----:B------:R-:W-:Y:S02]  /*19780*/  USHF.R.U32.HI UR8, URZ, UR21, UR8 ;  /* 0x000000153f087299 */ /* 0x000fe40008011608 */
[----:B------:R-:W-:Y:S02]  /*19790*/  UIMAD UR21, UR13, UR12, UR6 ;  /* 0x0000000c0d1572a4 */ /* 0x000fe4000f8e0206 */
[----:B------:R-:W-:Y:S02]  /*197a0*/  UIADD3 UR20, UR7, -0x1, URZ ;  /* 0xffffffff07147890 */ /* 0x000fe4000fffe03f */
[----:B------:R-:W-:Y:S01]  /*197b0*/  UIADD3 UR19, -UR14, URZ, URZ ;  /* 0x0000003f0e137290 */ /* 0x000fe2000fffe13f */
[----:B------:R-:W-:Y:S01]  /*197c0*/  ULDC UR25, c[0x0][0x148] ;  /* 0x0000520000197ab9 */ /* 0x000fe20000000800 */
[----:B------:R-:W-:Y:S01]  /*197d0*/  ULDC UR22, c[0x0][0x648] ;  /* 0x0001920000167ab9 */ /* 0x000fe20000000800 */
[----:B------:R-:W-:Y:S01]  /*197e0*/  ULDC UR23, c[0x0][0x638] ;  /* 0x00018e0000177ab9 */ /* 0x000fe20000000800 */
        /* <DEDUP_REMOVED lines=14> */
.L_x_545:
[----:B------:R-:W-:Y:S01]  /*198d0*/  UISETP.NE.AND UP0, UPT, UR45, URZ, UPT ;  /* 0x0000003f2d00728c */ /* 0x000fe2000bf05270 */
[----:B------:R-:W-:Y:S01]  /*198e0*/  IMAD.MOV.U32 R0, RZ, RZ, 0x1 ;  /* 0x00000001ff007424 */ /* 0x000fe200078e00ff */
[----:B------:R-:W-:Y:S02]  /*198f0*/  USHF.R.U64 UR4, UR6, UR22, UR8 ;  /* 0x0000001606047299 */ /* 0x000fe40008001208 */
[----:B------:R-:W-:Y:S02]  /*19900*/  ULOP3.LUT UR41, UR15, UR41, URZ, 0xc0, !UPT ;  /* 0x000000290f297292 */ /* 0x000fe4000f8ec03f */
[----:B------:R-:W-:Y:S02]  /*19910*/  UIADD3 UR5, -UR4, URZ, URZ ;  /* 0x0000003f04057290 */ /* 0x000fe4000fffe13f */
[----:B------:R-:W-:Y:S02]  /*19920*/  UIMAD UR41, UR24, UR4, UR41 ;  /* 0x00000004182972a4 */ /* 0x000fe4000f8e0229 */
[----:B------:R-:W-:-:S02]  /*19930*/  ULOP3.LUT UR16, UR16, UR20, URZ, 0xc0, !UPT ;  /* 0x0000001410107292 */ /* 0x000fc4000f8ec03f */
[----:B------:R-:W-:Y:S02]  /*19940*/  @UP0 UIMAD UR21, UR25, UR19, UR18 ;  /* 0x00000013191502a4 */ /* 0x000fe4000f8e0212 */
[----:B------:R-:W-:-:S03]  /*19950*/  UIMAD UR4, UR5, UR23, UR17 ;  /* 0x00000017050472a4 */ /* 0x000fc6000f8e0211 */
[----:B------:R-:W-:Y:S01]  /*19960*/  ULDC UR5, c[0x0][0x610] ;  /* 0x0001840000057ab9 */ /* 0x000fe20000000800 */
[----:B------:R-:W-:Y:S02]  /*19970*/  UIMAD UR4, UR4, UR7, UR16 ;  /* 0x00000007040472a4 */ /* 0x000fe4000f8e0210 */
[----:B------:R-:W-:-:S04]  /*19980*/  UIMAD UR41, UR41, UR5, UR21 ;  /* 0x00000005292972a4 */ /* 0x000fc8000f8e0215 */
[----:B------:R-:W-:Y:S02]  /*19990*/  USEL UR42, UR4, UR41, !UP0 ;  /* 0x00000029042a7287 */ /* 0x000fe4000c000000 */
[----:B------:R-:W-:-:S12]  /*199a0*/  USEL UR41, UR41, UR4, !UP0 ;  /* 0x0000000429297287 */ /* 0x000fd8000c000000 */
.L_x_543:
[----:B------:R-:W-:-:S13]  /*199b0*/  LOP3.LUT P0, RZ, R0, 0xff, RZ, 0xc0, !PT ;  /* 0x000000ff00ff7812 */ /* 0x000fda000780c0ff */
[----:B------:R-:W-:Y:S05]  /*199c0*/  @P0 BRA `(.L_x_546) ;  /* 0xfffffe7800700947 */ /* 0x000fea000383ffff */
[----:B------:R-:W-:Y:S05]  /*199d0*/  EXIT ;  /* 0x000000000000794d */ /* 0x000fea0003800000 */
.L_x_7:
[----:B------:R-:W2:Y:S01]  /*199e0*/  LDL R5, [R1+0x204] ;  /* 0x0002040001057983 */ /* 0x000ea20000100800 */
[----:B------:R-:W-:-:S03]  /*199f0*/  ULDC.64 UR4, c[0x0][0x650] ;  /* 0x0001940000047ab9 */ /* 0x000fc60000000a00 */
[----:B------:R-:W3:Y:S01]  /*19a00*/  LDL R4, [R1+0x200] ;  /* 0x0002000001047983 */ /* 0x000ee20000100800 */
[----:B------:R-:W-:Y:S01]  /*19a10*/  PRMT R0, RZ, 0x7610, R0 ;  /* 0x00007610ff007816 */ /* 0x000fe20000000000 */
[----:B------:R-:W-:Y:S02]  /*19a20*/  IMAD.MOV.U32 R2, RZ, RZ, -0x1 ;  /* 0xffffffffff027424 */ /* 0x000fe400078e00ff */
[----:B------:R-:W-:Y:S02]  /*19a30*/  IMAD.MOV.U32 R3, RZ, RZ, -0x1 ;  /* 0xffffffffff037424 */ /* 0x000fe400078e00ff */
[----:B------:R-:W-:Y:S01]  /*19a40*/  IMAD.MOV.U32 R10, RZ, RZ, -0x1 ;  /* 0xffffffffff0a7424 */ /* 0x000fe200078e00ff */
[----:B--2---:R-:W-:-:S04]  /*19a50*/  ISETP.GE.U32.AND P0, PT, R5, UR4, PT ;  /* 0x0000000405007c0c */ /* 0x004fc8000bf06070 */
[----:B---3--:R-:W-:-:S13]  /*19a60*/  ISETP.GE.U32.AND.EX P0, PT, R4, UR5, PT, P0 ;  /* 0x0000000504007c0c */ /* 0x008fda000bf06100 */
        /* <DEDUP_REMOVED lines=21> */
.L_x_548:
[----:B------:R-:W-:Y:S01]  /*19bc0*/  USHF.R.U64 UR4, UR14, UR19, UR15 ;  /* 0x000000130e047299 */ /* 0x000fe2000800120f */
[----:B------:R-:W-:Y:S01]  /*19bd0*/  R2UR UR7, R4 ;  /* 0x00000000040772ca */ /* 0x000fe200000e0000 */
[----:B------:R-:W-:Y:S02]  /*19be0*/  USHF.R.U32.HI UR5, URZ, UR19, UR15 ;  /* 0x000000133f057299 */ /* 0x000fe4000801160f */
[----:B------:R-:W-:Y:S01]  /*19bf0*/  UIADD3 UR13, UP0, URZ, -UR4, URZ ;  /* 0x800000043f0d7290 */ /* 0x000fe2000ff1e03f */
[----:B------:R-:W-:Y:S01]  /*19c00*/  ULDC.64 UR14, c[0x0][0x620] ;  /* 0x00018800000e7ab9 */ /* 0x000fe20000000a00 */
[----:B------:R-:W-:Y:S02]  /*19c10*/  UMOV UR6, UR20 ;  /* 0x0000001400067c82 */ /* 0x000fe40008000000 */
[----:B------:R-:W-:Y:S02]  /*19c20*/  UIADD3.X UR5, URZ, ~UR5, URZ, UP0, !UPT ;  /* 0x800000053f057290 */ /* 0x000fe400087fe43f */
[----:B------:R-:W-:-:S02]  /*19c30*/  UISETP.NE.AND UP1, UPT, UR45, URZ, UPT ;  /* 0x0000003f2d00728c */ /* 0x000fc4000bf25270 */
[----:B------:R-:W-:Y:S02]  /*19c40*/  UIMAD UR5, UR5, UR14, URZ ;  /* 0x0000000e050572a4 */ /* 0x000fe4000f8e023f */
[----:B------:R-:W-:Y:S02]  /*19c50*/  UIMAD.WIDE.U32 UR6, UR13, UR14, UR6 ;  /* 0x0000000e0d0672a5 */ /* 0x000fe4000f8e0006 */
[----:B------:R-:W-:Y:S01]  /*19c60*/  UIMAD UR5, UR13, UR15, UR5 ;  /* 0x0000000f0d0572a4 */ /* 0x000fe2000f8e0205 */
[----:B------:R-:W-:Y:S02]  /*19c70*/  ULDC UR14, c[0x0][0x608] ;  /* 0x00018200000e7ab9 */ /* 0x000fe40000000800 */
[----:B------:R-:W-:Y:S01]  /*19c80*/  ULDC UR13, c[0x0][0x618] ;  /* 0x00018600000d7ab9 */ /* 0x000fe20000000800 */
[----:B------:R-:W-:Y:S01]  /*19c90*/  UIADD3 UR5, UR7, UR5, URZ ;  /* 0x0000000507057290 */ /* 0x000fe2000fffe03f */
[----:B------:R-:W-:Y:S01]  /*19ca0*/  ULDC UR22, c[0x0][0x658] ;  /* 0x0001960000167ab9 */ /* 0x000fe20000000800 */
[----:B------:R-:W-:-:S02]  /*19cb0*/  @UP1 UIMAD UR8, UR11, UR12, UR10 ;  /* 0x0000000c0b0812a4 */ /* 0x000fc4000f8e020a */
[----:B------:R-:W-:Y:S02]  /*19cc0*/  USHF.R.U64 UR17, UR6, UR13, UR5 ;  /* 0x0000000d06117299 */ /* 0x000fe40008001205 */
[----:B------:R-:W-:Y:S01]  /*19cd0*/  USHF.R.U32.HI UR5, URZ, UR13, UR5 ;  /* 0x0000000d3f057299 */ /* 0x000fe20008011605 */
[----:B------:R-:W-:Y:S01]  /*19ce0*/  ULDC.64 UR6, c[0x0][0x640] ;  /* 0x0001900000067ab9 */ /* 0x000fe20000000a00 */
[----:B------:R-:W-:Y:S01]  /*19cf0*/  UMOV UR10, 0xffffffff ;  /* 0xffffffff000a7882 */ /* 0x000fe20000000000 */
[----:B------:R-:W-:Y:S01]  /*19d00*/  ISETP.NE.U32.AND P0, PT, RZ, UR6, PT ;  /* 0x00000006ff007c0c */ /* 0x000fe2000bf05070 */
[----:B------:R-:W-:Y:S02]  /*19d10*/  USHF.R.U64 UR18, UR17, UR14, UR5 ;  /* 0x0000000e11127299 */ /* 0x000fe40008001205 */
[----:B------:R-:W-:Y:S01]  /*19d20*/  USHF.R.U32.HI UR5, URZ, UR14, UR5 ;  /* 0x0000000e3f057299 */ /* 0x000fe20008011605 */
[----:B------:R-:W-:Y:S01]  /*19d30*/  ISETP.NE.AND.EX P0, PT, RZ, UR7, PT, P0 ;  /* 0x00000007ff007c0c */ /* 0x000fe2000bf05300 */
[----:B------:R-:W-:-:S02]  /*19d40*/  USHF.L.U32 UR11, UR10, UR22, URZ ;  /* 0x000000160a0b7299 */ /* 0x000fc4000800063f */
[----:B------:R-:W-:Y:S01]  /*19d50*/  USHF.R.U64 UR19, UR18, UR22, UR5 ;  /* 0x0000001612137299 */ /* 0x000fe20008001205 */
[----:B------:R-:W-:Y:S01]  /*19d60*/  ULDC UR20, c[0x0][0x600] ;  /* 0x0001800000147ab9 */ /* 0x000fe20000000800 */
[----:B------:R-:W-:Y:S02]  /*19d70*/  USHF.R.U32.HI UR10, URZ, UR22, UR5 ;  /* 0x000000163f0a7299 */ /* 0x000fe40008011605 */
[----:B------:R-:W-:Y:S02]  /*19d80*/  UIADD3 UR21, UR20, -0x1, URZ ;  /* 0xffffffff14157890 */ /* 0x000fe4000fffe03f */
[----:B------:R-:W-:Y:S01]  /*19d90*/  ULOP3.LUT UR26, URZ, UR11, URZ, 0x33, !UPT ;  /* 0x0000000b3f1a7292 */ /* 0x000fe2000f8e333f */
        /* <DEDUP_REMOVED lines=17> */
.L_x_549:
[----:B------:R-:W-:Y:S01]  /*19eb0*/  USHF.R.U64 UR6, UR5, UR23, UR10 ;  /* 0x0000001705067299 */ /* 0x000fe2000800120a */
[----:B------:R-:W-:Y:S01]  /*19ec0*/  IMAD.MOV.U32 R0, RZ, RZ, 0x1 ;  /* 0x00000001ff007424 */ /* 0x000fe200078e00ff */
[----:B------:R-:W-:Y:S01]  /*19ed0*/  USHF.L.U32 UR25, UR25, UR22, URZ ;  /* 0x0000001619197299 */ /* 0x000fe2000800063f */
[----:B------:R-:W-:Y:S01]  /*19ee0*/  IMAD.U32 R10, RZ, RZ, UR4 ;  /* 0x00000004ff0a7e24 */ /* 0x000fe2000f8e00ff */
[----:B------:R-:W-:Y:S02]  /*19ef0*/  ULOP3.LUT UR5, UR18, UR26, URZ, 0xc0, !UPT ;  /* 0x0000001a12057292 */ /* 0x000fe4000f8ec03f */
[----:B------:R-:W-:Y:S02]  /*19f00*/  UIADD3 UR7, -UR6, URZ, URZ ;  /* 0x0000003f06077290 */ /* 0x000fe4000fffe13f */
[----:B------:R-:W-:Y:S02]  /*19f10*/  UIMAD UR6, UR25, UR6, UR5 ;  /* 0x00000006190672a4 */ /* 0x000fe4000f8e0205 */
[----:B------:R-:W-:-:S02]  /*19f20*/  ULOP3.LUT UR17, UR17, UR21, URZ, 0xc0, !UPT ;  /* 0x0000001511117292 */ /* 0x000fc4000f8ec03f */
[----:B------:R-:W-:Y:S02]  /*19f30*/  UIMAD UR5, UR7, UR24, UR19 ;  /* 0x00000018070572a4 */ /* 0x000fe4000f8e0213 */
[----:B------:R-:W-:Y:S01]  /*19f40*/  UISETP.NE.AND UP0, UPT, UR45, URZ, UPT ;  /* 0x0000003f2d00728c */ /* 0x000fe2000bf05270 */
[----:B------:R-:W-:Y:S01]  /*19f50*/  ULDC UR7, c[0x0][0x610] ;  /* 0x0001840000077ab9 */ /* 0x000fe20000000800 */
[----:B------:R-:W-:Y:S02]  /*19f60*/  UIMAD UR5, UR5, UR20, UR17 ;  /* 0x00000014050572a4 */ /* 0x000fe4000f8e0211 */
[----:B------:R-:W-:-:S04]  /*19f70*/  UIMAD UR8, UR6, UR7, UR8 ;  /* 0x00000007060872a4 */ /* 0x000fc8000f8e0208 */
[----:B------:R-:W-:Y:S02]  /*19f80*/  USEL UR6, UR5, UR8, !UP0 ;  /* 0x0000000805067287 */ /* 0x000fe4000c000000 */
[----:B------:R-:W-:-:S04]  /*19f90*/  USEL UR8, UR8, UR5, !UP0 ;  /* 0x0000000508087287 */ /* 0x000fc8000c000000 */
[----:B------:R-:W-:Y:S02]  /*19fa0*/  IMAD.U32 R3, RZ, RZ, UR6 ;  /* 0x00000006ff037e24 */ /* 0x000fe4000f8e00ff */
[----:B------:R-:W-:-:S07]  /*19fb0*/  IMAD.U32 R2, RZ, RZ, UR8 ;  /* 0x00000008ff027e24 */ /* 0x000fce000f8e00ff */
.L_x_547:
[----:B------:R-:W-:-:S08]  /*19fc0*/  NOP ;  /* 0x0000000000007918 */ /* 0x000fd00000000000 */
[----:B0-----:R-:W0:-:S00]  /*19fd0*/  USETMAXREG.DEALLOC.CTAPOOL 0x18 ;  /* 0x00000018000079c8 */ /* 0x001e0000080e0500 */
[----:B------:R-:W-:-:S13]  /*19fe0*/  ISETP.NE.AND P0, PT, RZ, UR9, PT ;  /* 0x00000009ff007c0c */ /* 0x000fda000bf05270 */
[----:B------:R-:W-:Y:S05]  /*19ff0*/  @P0 EXIT ;  /* 0x000000000000094d */ /* 0x000fea0003800000 */
[----:B0-----:R-:W-:Y:S01]  /*1a000*/  LOP3.LUT P0, RZ, R0, 0xff, RZ, 0xc0, !PT ;  /* 0x000000ff00ff7812 */ /* 0x001fe2000780c0ff */
[----:B------:R-:W-:Y:S02]  /*1a010*/  IMAD.MOV.U32 R0, RZ, RZ, 0x1 ;  /* 0x00000001ff007424 */ /* 0x000fe400078e00ff */
[----:B------:R-:W-:-:S10]  /*1a020*/  IMAD.MOV.U32 R6, RZ, RZ, RZ ;  /* 0x000000ffff067224 */ /* 0x000fd400078e00ff */
[----:B------:R-:W-:Y:S05]  /*1a030*/  @!P0 BRA `(.L_x_550) ;  /* 0x0000000c00748947 */ /* 0x000fea0003800000 */
[----:B------:R-:W0:Y:S01]  /*1a040*/  S2R R9, SR_CgaCtaId ;  /* 0x0000000000097919 */ /* 0x000e220000008800 */
[----:B------:R-:W-:Y:S01]  /*1a050*/  ULDC UR4, c[0x0][0x28c] ;  /* 0x0000a30000047ab9 */ /* 0x000fe20000000800 */
[----:B------:R-:W-:Y:S01]  /*1a060*/  ULDC UR8, c[0x0][0x658] ;  /* 0x0001960000087ab9 */ /* 0x000fe20000000800 */
[----:B------:R-:W-:Y:S01]  /*1a070*/  UIADD3 UR9, UR4, 0x1f, URZ ;  /* 0x0000001f04097890 */ /* 0x000fe2000fffe03f */
[----:B------:R-:W-:Y:S01]  /*1a080*/  BSSY B0, `(.L_x_550) ;  /* 0x00000d8000007945 */ /* 0x000fe20003800000 */
[----:B------:R-:W-:Y:S01]  /*1a090*/  UMOV UR7, 0xffffffff ;  /* 0xffffffff00077882 */ /* 0x000fe20000000000 */
[----:B------:R-:W-:Y:S01]  /*1a0a0*/  ULDC UR6, c[0x0][0xc] ;  /* 0x0000030000067ab9 */ /* 0x000fe20000000800 */
[----:B------:R-:W-:Y:S01]  /*1a0b0*/  USHF.R.S32.HI UR10, URZ, 0x1f, UR9 ;  /* 0x0000001f3f0a7899 */ /* 0x000fe20008011409 */
[----:B------:R-:W-:Y:S01]  /*1a0c0*/  MOV R8, 0x1 ;  /* 0x0000000100087802 */ /* 0x000fe20000000f00 */
[----:B------:R-:W-:Y:S01]  /*1a0d0*/  USHF.L.U32 UR11, UR7, UR8, URZ ;  /* 0x00000008070b7299 */ /* 0x000fe2000800063f */
[----:B------:R-:W-:Y:S01]  /*1a0e0*/  IMAD.MOV.U32 R0, RZ, RZ, 0x1 ;  /* 0x00000001ff007424 */ /* 0x000fe200078e00ff */
[----:B------:R-:W-:Y:S01]  /*1a0f0*/  ULDC UR5, c[0x0][0x600] ;  /* 0x0001800000057ab9 */ /* 0x000fe20000000800 */
[----:B------:R-:W-:Y:S01]  /*1a100*/  ULDC UR7, c[0x0][0x10] ;  /* 0x0000040000077ab9 */ /* 0x000fe20000000800 */
[----:B------:R-:W-:Y:S01]  /*1a110*/  UMOV UR12, 0x1 ;  /* 0x00000001000c7882 */ /* 0x000fe20000000000 */
[----:B------:R-:W-:Y:S01]  /*1a120*/  UIADD3 UR4, UR5, -0x1, URZ ;  /* 0xffffffff05047890 */ /* 0x000fe2000fffe03f */
[----:B------:R-:W-:Y:S01]  /*1a130*/  IMAD.MOV.U32 R6, RZ, RZ, RZ ;  /* 0x000000ffff067224 */ /* 0x000fe200078e00ff */
[----:B------:R-:W-:-:S02]  /*1a140*/  UIMAD.WIDE.U32 UR6, UR6, UR7, URZ ;  /* 0x00000007060672a5 */ /* 0x000fc4000f8e003f */
[----:B------:R-:W-:Y:S02]  /*1a150*/  ULEA.HI UR10, UR10, UR9, URZ, 0x5 ;  /* 0x000000090a0a7291 */ /* 0x000fe4000f8f283f */
[----:B------:R-:W-:Y:S02]  /*1a160*/  USHF.L.U32 UR5, UR12, UR8, URZ ;  /* 0x000000080c057299 */ /* 0x000fe4000800063f */
[----:B------:R-:W-:Y:S01]  /*1a170*/  USHF.R.S32.HI UR18, URZ, 0x5, UR10 ;  /* 0x000000053f127899 */ /* 0x000fe2000801140a */
[----:B------:R-:W-:Y:S01]  /*1a180*/  ULDC UR8, c[0x0][0x14] ;  /* 0x0000050000087ab9 */ /* 0x000fe20000000800 */
[----:B------:R-:W-:Y:S02]  /*1a190*/  ULOP3.LUT UR21, UR40, 0x2, URZ, 0xfc, !UPT ;  /* 0x0000000228157892 */ /* 0x000fe4000f8efc3f */
[----:B------:R-:W-:Y:S02]  /*1a1a0*/  UIMAD.WIDE.U32 UR22, UR6, UR8, URZ ;  /* 0x00000008061672a5 */ /* 0x000fe4000f8e003f */
[----:B------:R-:W-:-:S02]  /*1a1b0*/  UIMAD UR13, UR7, UR8, URZ ;  /* 0x00000008070d72a4 */ /* 0x000fc4000f8e023f */
[----:B------:R-:W-:Y:S01]  /*1a1c0*/  ULOP3.LUT UR19, URZ, UR11, URZ, 0x33, !UPT ;  /* 0x0000000b3f137292 */ /* 0x000fe2000f8e333f */
[C---:B0-----:R-:W-:Y:S01]  /*1a1d0*/  IMAD.SHL.U32 R16, R9.reuse, 0x20, RZ ;  /* 0x0000002009107824 */ /* 0x041fe200078e00ff */
[----:B------:R-:W-:Y:S01]  /*1a1e0*/  UIADD3 UR13, UR23, UR13, URZ ;  /* 0x0000000d170d7290 */ /* 0x000fe2000fffe03f */
[----:B------:R-:W-:Y:S01]  /*1a1f0*/  IMAD.SHL.U32 R9, R9, 0x400, RZ ;  /* 0x0000040009097824 */ /* 0x000fe200078e00ff */
[----:B------:R-:W-:Y:S02]  /*1a200*/  UIADD3 UR26, UR18, 0x1, URZ ;  /* 0x00000001121a7890 */ /* 0x000fe4000fffe03f */
[----:B------:R-:W-:Y:S01]  /*1a210*/  LOP3.LUT R16, R16, 0xe0, RZ, 0xc0, !PT ;  /* 0x000000e010107812 */ /* 0x000fe200078ec0ff */
[----:B------:R-:W-:Y:S01]  /*1a220*/  ULDC.64 UR24, c[0x0][0x198] ;  /* 0x0000660000187ab9 */ /* 0x000fe20000000a00 */
[----:B------:R-:W-:-:S08]  /*1a230*/  LOP3.LUT R9, R9, 0x1c00, RZ, 0xc0, !PT ;  /* 0x00001c0009097812 */ /* 0x000fd000078ec0ff */
.L_x_561:
[----:B------:R-:W-:-:S03]  /*1a240*/  UMOV UR6, 0xffffffff ;  /* 0xffffffff00067882 */ /* 0x000fc60000000000 */
[----:B------:R-:W-:Y:S05]  /*1a250*/  BRA.DIV UR6, `(.L_x_551) ;  /* 0x0000000e06b47947 */ /* 0x000fea000b800000 */
[----:B------:R-:W-:-:S13]  /*1a260*/  ELECT P6, URZ, PT ;  /* 0x00000000003f782f */ /* 0x000fda00038c0000 */
.L_x_571:
[----:B------:R-:W0:Y:S01]  /*1a270*/  LDC R4, c[0x0][0x28c] ;  /* 0x0000a300ff047b82 */ /* 0x000e220000000800 */
[----:B------:R-:W-:Y:S01]  /*1a280*/  BSSY B1, `(.L_x_552) ;  /* 0x000003a000017945 */ /* 0x000fe20003800000 */
[----:B0-----:R-:W-:-:S13]  /*1a290*/  ISETP.LT.OR P6, PT, R4, 0x1, !P6 ;  /* 0x000000010400780c */ /* 0x001fda00077c1670 */
[----:B------:R-:W-:Y:S05]  /*1a2a0*/  @P6 BRA `(.L_x_553) ;  /* 0x0000000000dc6947 */ /* 0x000fea0003800000 */
[----:B------:R-:W-:Y:S02]  /*1a2b0*/  IMAD.SHL.U32 R2, R2, 0x100, RZ ;  /* 0x0000010002027824 */ /* 0x000fe400078e00ff */
[----:B------:R-:W-:Y:S02]  /*1a2c0*/  IMAD R3, R3, 0x100, R16 ;  /* 0x0000010003037824 */ /* 0x000fe400078e0210 */
[----:B------:R-:W-:Y:S02]  /*1a2d0*/  IMAD.MOV.U32 R11, RZ, RZ, RZ ;  /* 0x000000ffff0b7224 */ /* 0x000fe400078e00ff */
[----:B------:R-:W-:Y:S02]  /*1a2e0*/  IMAD.U32 R13, RZ, RZ, UR26 ;  /* 0x0000001aff0d7e24 */ /* 0x000fe4000f8e00ff */
[----:B------:R-:W-:Y:S02]  /*1a2f0*/  IMAD.MOV.U32 R4, RZ, RZ, R0 ;  /* 0x000000ffff047224 */ /* 0x000fe400078e0000 */
[----:B------:R-:W-:-:S07]  /*1a300*/  IMAD.MOV.U32 R12, RZ, RZ, R6 ;  /* 0x000000ffff0c7224 */ /* 0x000fce00078e0006 */
.L_x_556:
[----:B------:R-:W0:Y:S01]  /*1a310*/  S2R R14, SR_CgaCtaId ;  /* 0x00000000000e7919 */ /* 0x000e220000008800 */
[----:B------:R-:W-:Y:S01]  /*1a320*/  MOV R5, 0x400 ;  /* 0x0000040000057802 */ /* 0x000fe20000000f00 */
[----:B------:R-:W1:Y:S03]  /*1a330*/  S2R R7, SR_TID.X ;  /* 0x0000000000077919 */ /* 0x000e660000002100 */
[----:B0-----:R-:W-:Y:S02]  /*1a340*/  LEA R15, R14, R5, 0x18 ;  /* 0x000000050e0f7211 */ /* 0x001fe400078ec0ff */
[----:B------:R-:W-:Y:S02]  /*1a350*/  SHF.L.U32 R14, R4, 0x1f, RZ ;  /* 0x0000001f040e7819 */ /* 0x000fe400000006ff */
[----:B-1----:R-:W-:Y:S01]  /*1a360*/  LOP3.LUT P1, RZ, R7, 0x7f, RZ, 0xc0, !PT ;  /* 0x0000007f07ff7812 */ /* 0x002fe2000782c0ff */
[----:B------:R-:W-:-:S04]  /*1a370*/  IMAD R5, R12, 0x8, R15 ;  /* 0x000000080c057824 */ /* 0x000fc800078e020f */
[----:B------:R-:W0:Y:S02]  /*1a380*/  SYNCS.PHASECHK.TRANS64.TRYWAIT P0, [R5+URZ+0x18], R14 ;  /* 0x0000180e050075a7 */ /* 0x000e24000800017f */
[----:B0-----:R-:W-:Y:S06]  /*1a390*/  @!P0 BRA `(.L_x_554) ;  /* 0x0000000c00848947 */ /* 0x001fec0003800000 */
.L_x_572:
[----:B0-----:R-:W0:Y:S01]  /*1a3a0*/  @!P1 LDC R14, c[0x0][0x500] ;  /* 0x00014000ff0e9b82 */ /* 0x001e220000000800 */
[----:B------:R-:W-:-:S04]  /*1a3b0*/  UPRMT UR6, UR21, 0x9910, URZ ;  /* 0x0000991015067896 */ /* 0x000fc8000800003f */
[----:B------:R-:W-:-:S06]  /*1a3c0*/  UISETP.NE.AND UP0, UPT, UR6, 0x2, UPT ;  /* 0x000000020600788c */ /* 0x000fcc000bf05270 */
[----:B------:R-:W-:Y:S01]  /*1a3d0*/  PLOP3.LUT P0, PT, PT, PT, UP0, 0x80, 0x0 ;  /* 0x000000000000781c */ /* 0x000fe20003f0f008 */
[----:B0-----:R0:W-:-:S12]  /*1a3e0*/  @!P1 SYNCS.ARRIVE.TRANS64 RZ, [R5+URZ], R14 ;  /* 0x0000000e05ff99a7 */ /* 0x0011d8000800003f */
[----:B------:R-:W-:Y:S05]  /*1a3f0*/  @P0 BRA `(.L_x_555) ;  /* 0x0000000000040947 */ /* 0x000fea0003800000 */
[----:B------:R-:W-:Y:S01]  /*1a400*/  BPT.TRAP 0x1 ;  /* 0x000000040000795c */ /* 0x000fe20000300000 */
.L_x_555:
[--C-:B------:R-:W-:Y:S01]  /*1a410*/  IMAD R7, R12, 0x8000, R15.reuse ;  /* 0x000080000c077824 */ /* 0x100fe200078e020f */
[----:B------:R-:W-:Y:S01]  /*1a420*/  R2UR UR9, R5 ;  /* 0x00000000050972ca */ /* 0x000fe200000e0000 */
[----:B------:R-:W-:Y:S01]  /*1a430*/  VIADD R13, R13, 0xffffffff ;  /* 0xffffffff0d0d7836 */ /* 0x000fe20000000000 */
[----:B------:R-:W-:Y:S01]  /*1a440*/  UIADD3 UR6, UP0, UR24, 0xf0, URZ ;  /* 0x000000f018067890 */ /* 0x000fe2000ff1e03f */
[----:B------:R-:W-:Y:S01]  /*1a450*/  R2UR UR11, R2 ;  /* 0x00000000020b72ca */ /* 0x000fe200000e0000 */
[----:B------:R-:W-:Y:S01]  /*1a460*/  UIADD3 UR28, UP1, UR24, 0x1f0, URZ ;  /* 0x000001f0181c7890 */ /* 0x000fe2000ff3e03f */
[----:B------:R-:W-:Y:S01]  /*1a470*/  R2UR UR7, R7 ;  /* 0x00000000070772ca */ /* 0x000fe200000e0000 */
[----:B------:R-:W-:Y:S01]  /*1a480*/  UMOV UR14, 0x0 ;  /* 0x00000000000e7882 */ /* 0x000fe20000000000 */
[C---:B------:R-:W-:Y:S01]  /*1a490*/  LEA R7, R12.reuse, R9, 0xd ;  /* 0x000000090c077211 */ /* 0x040fe200078e68ff */
[----:B------:R-:W-:Y:S01]  /*1a4a0*/  VIADD R12, R12, 0x1 ;  /* 0x000000010c0c7836 */ /* 0x000fe20000000000 */
[----:B------:R-:W-:Y:S01]  /*1a4b0*/  R2UR UR10, R11 ;  /* 0x000000000b0a72ca */ /* 0x000fe200000e0000 */
[----:B------:R-:W-:Y:S01]  /*1a4c0*/  UIADD3.X UR29, URZ, UR25, URZ, UP1, !UPT ;  /* 0x000000193f1d7290 */ /* 0x000fe20008ffe43f */
[----:B------:R-:W-:Y:S01]  /*1a4d0*/  R2UR UR12, R10 ;  /* 0x000000000a0c72ca */ /* 0x000fe200000e0000 */
[----:B------:R-:W-:Y:S01]  /*1a4e0*/  IMAD R7, R7, 0x4, R15 ;  /* 0x0000000407077824 */ /* 0x000fe200078e020f */
[----:B------:R-:W-:Y:S01]  /*1a4f0*/  R2UR UR20, R3 ;  /* 0x00000000031472ca */ /* 0x000fe200000e0000 */
[----:B------:R-:W-:Y:S01]  /*1a500*/  UMOV UR15, 0x10000000 ;  /* 0x10000000000f7882 */ /* 0x000fe20000000000 */
[----:B------:R-:W-:Y:S01]  /*1a510*/  ISETP.GT.AND P1, PT, R13, 0x1, PT ;  /* 0x000000010d00780c */ /* 0x000fe20003f24270 */
[----:B------:R-:W-:Y:S01]  /*1a520*/  UMOV UR27, 0xff0000 ;  /* 0x00ff0000001b7882 */ /* 0x000fe20000000000 */
[----:B------:R-:W-:Y:S01]  /*1a530*/  R2UR UR8, R7 ;  /* 0x00000000070872ca */ /* 0x000fe200000e0000 */
[----:B------:R-:W-:Y:S01]  /*1a540*/  UIADD3 UR16, UR7, 0x100, URZ ;  /* 0x0000010007107890 */ /* 0x000fe2000fffe03f */
[----:B------:R-:W-:Y:S01]  /*1a550*/  ISETP.NE.AND P0, PT, R12, 0x3, PT ;  /* 0x000000030c00780c */ /* 0x000fe20003f05270 */
[----:B------:R-:W-:Y:S01]  /*1a560*/  UIADD3.X UR7, URZ, UR25, URZ, UP0, !UPT ;  /* 0x000000193f077290 */ /* 0x000fe200087fe43f */
[----:B------:R-:W-:-:S02]  /*1a570*/  VIADD R11, R11, 0x20 ;  /* 0x000000200b0b7836 */ /* 0x000fc40000000000 */
[----:B0-----:R-:W-:Y:S02]  /*1a580*/  SEL R5, RZ, 0x1, P0 ;  /* 0x00000001ff057807 */ /* 0x001fe40000000000 */
[----:B------:R-:W-:Y:S02]  /*1a590*/  SEL R12, R12, RZ, P0 ;  /* 0x000000ff0c0c7207 */ /* 0x000fe40000000000 */
[----:B------:R-:W-:-:S03]  /*1a5a0*/  LOP3.LUT R4, R4, R5, RZ, 0x3c, !PT ;  /* 0x0000000504047212 */ /* 0x000fc600078e3cff */
[----:B------:R-:W-:-:S03]  /*1a5b0*/  UIADD3 UR17, UR8, 0x18100, URZ ;  /* 0x0001810008117890 */ /* 0x000fc6000fffe03f */
[----:B------:R-:W-:Y:S02]  /*1a5c0*/  UMOV UR8, UR16 ;  /* 0x0000001000087c82 */ /* 0x000fe40008000000 */
[----:B------:R0:W-:Y:S02]  /*1a5d0*/  UTMALDG.3D [UR8], [UR6], desc[UR14] ;  /* 0x00000e08060075b4 */ /* 0x0001e40008011000 */
[----:B0-----:R-:W-:Y:S01]  /*1a5e0*/  UMOV UR8, UR17 ;  /* 0x0000001100087c82 */ /* 0x001fe20008000000 */
[----:B------:R-:W-:Y:S02]  /*1a5f0*/  UMOV UR11, UR20 ;  /* 0x00000014000b7c82 */ /* 0x000fe40008000000 */
[----:B------:R0:W-:Y:S02]  /*1a600*/  UTMALDG.3D.MULTICAST [UR8], [UR28], UR27, desc[UR14] ;  /* 0x00000e081c0073b4 */ /* 0x0001e4000801181b */
[----:B0-----:R-:W-:Y:S05]  /*1a610*/  @P1 BRA `(.L_x_556) ;  /* 0xfffffffc003c1947 */ /* 0x001fea000383ffff */
.L_x_553:
[----:B------:R-:W-:Y:S05]  /*1a620*/  BSYNC B1 ;  /* 0x0000000000017941 */ /* 0x000fea0003800000 */
.L_x_552:
[----:B------:R-:W2:Y:S01]  /*1a630*/  LDL.LU R15, [R1+0x200] ;  /* 0x00020000010f7983 */ /* 0x000ea20000300800 */
[----:B------:R-:W-:Y:S01]  /*1a640*/  LOP3.LUT P0, RZ, R8, 0xff, RZ, 0xc0, !PT ;  /* 0x000000ff08ff7812 */ /* 0x000fe2000780c0ff */
[----:B------:R-:W-:Y:S01]  /*1a650*/  VIADD R6, R6, UR18 ;  /* 0x0000001206067c36 */ /* 0x000fe20008000000 */
[----:B------:R-:W-:Y:S01]  /*1a660*/  ULDC.64 UR6, c[0x0][0x650] ;  /* 0x0001940000067ab9 */ /* 0x000fe20000000a00 */
[----:B------:R-:W3:Y:S01]  /*1a670*/  LDL.LU R14, [R1+0x204] ;  /* 0x00020400010e7983 */ /* 0x000ee20000300800 */
[----:B------:R-:W-:Y:S01]  /*1a680*/  UISETP.GE.U32.AND UP0, UPT, UR18, 0x3, UPT ;  /* 0x000000031200788c */ /* 0x000fe2000bf06070 */
[----:B------:R-:W-:Y:S01]  /*1a690*/  BSSY B1, `(.L_x_557) ;  /* 0x0000074000017945 */ /* 0x000fe20003800000 */
[----:B------:R-:W-:Y:S01]  /*1a6a0*/  IMAD.MOV.U32 R10, RZ, RZ, -0x1 ;  /* 0xffffffffff0a7424 */ /* 0x000fe200078e00ff */
[----:B------:R-:W-:Y:S02]  /*1a6b0*/  PRMT R4, RZ, 0x7610, R4 ;  /* 0x00007610ff047816 */ /* 0x000fe40000000004 */
[----:B------:R-:W-:-:S02]  /*1a6c0*/  PRMT R8, RZ, 0x7610, R8 ;  /* 0x00007610ff087816 */ /* 0x000fc40000000008 */
[----:B------:R-:W-:Y:S02]  /*1a6d0*/  PLOP3.LUT P1, PT, PT, PT, UP0, 0x80, 0x0 ;  /* 0x000000000000781c */ /* 0x000fe40003f2f008 */
[----:B------:R-:W0:Y:S01]  /*1a6e0*/  @P0 S2R R3, SR_CgaCtaId ;  /* 0x0000000000030919 */ /* 0x000e220000008800 */
[----:B------:R-:W-:-:S04]  /*1a6f0*/  @P0 MOV R2, 0x400 ;  /* 0x0000040000020802 */ /* 0x000fc80000000f00 */
[----:B0-----:R-:W-:-:S04]  /*1a700*/  @P0 LEA R2, R3, R2, 0x18 ;  /* 0x0000000203020211 */ /* 0x001fc800078ec0ff */
[----:B------:R0:W-:Y:S01]  /*1a710*/  @P0 SYNCS.ARRIVE.TRANS64.A1T0 RZ, [R2+URZ+0x48], RZ ;  /* 0x000048ff02ff09a7 */ /* 0x0001e2000810003f */
[----:B------:R-:W-:Y:S01]  /*1a720*/  ISETP.GT.U32.AND P0, PT, R6, 0x2, PT ;  /* 0x000000020600780c */ /* 0x000fe20003f04070 */
[----:B0-----:R-:W-:-:S05]  /*1a730*/  IMAD.U32 R2, RZ, RZ, UR18 ;  /* 0x00000012ff027e24 */ /* 0x001fca000f8e00ff */
[----:B------:R-:W-:Y:S01]  /*1a740*/  ISETP.LT.U32.AND P0, PT, R2, 0x3, P0 ;  /* 0x000000030200780c */ /* 0x000fe20000701070 */
[----:B------:R-:W-:-:S04]  /*1a750*/  IMAD.WIDE.U32 R2, R6, -0x55555555, RZ ;  /* 0xaaaaaaab06027825 */ /* 0x000fc800078e00ff */
[----:B------:R-:W-:Y:S01]  /*1a760*/  IMAD.MOV.U32 R2, RZ, RZ, -0x1 ;  /* 0xffffffffff027424 */ /* 0x000fe200078e00ff */
[----:B------:R-:W-:Y:S02]  /*1a770*/  SHF.R.U32.HI R5, RZ, 0x1, R3 ;  /* 0x00000001ff057819 */ /* 0x000fe40000011603 */
[----:B------:R-:W-:-:S03]  /*1a780*/  SEL R3, RZ, 0x1, !P0 ;  /* 0x00000001ff037807 */ /* 0x000fc60004000000 */
[----:B------:R-:W-:Y:S01]  /*1a790*/  IMAD R6, R5, -0x3, R6 ;  /* 0xfffffffd05067824 */ /* 0x000fe200078e0206 */
[----:B------:R-:W-:Y:S01]  /*1a7a0*/  LOP3.LUT R0, R0, R3, RZ, 0x3c, !PT ;  /* 0x0000000300007212 */ /* 0x000fe200078e3cff */
[----:B------:R-:W-:-:S03]  /*1a7b0*/  IMAD.MOV.U32 R3, RZ, RZ, -0x1 ;  /* 0xffffffffff037424 */ /* 0x000fc600078e00ff */
[----:B------:R-:W-:Y:S02]  /*1a7c0*/  @P1 LOP3.LUT R0, R0, 0x1, R5, 0x78, !PT ;  /* 0x0000000100001812 */ /* 0x000fe400078e7805 */
[----:B---3--:R-:W-:-:S04]  /*1a7d0*/  IADD3 R14, P0, R14, UR22, RZ ;  /* 0x000000160e0e7c10 */ /* 0x008fc8000ff1e0ff */
[----:B--2---:R-:W-:Y:S01]  /*1a7e0*/  IADD3.X R15, R15, UR13, RZ, P0, !PT ;  /* 0x0000000d0f0f7c10 */ /* 0x004fe200087fe4ff */
[----:B------:R0:W-:Y:S01]  /*1a7f0*/  STL [R1+0x204], R14 ;  /* 0x0002040e01007387 */ /* 0x0001e20000100800 */
[----:B------:R-:W-:-:S03]  /*1a800*/  ISETP.GE.U32.AND P0, PT, R14, UR6, PT ;  /* 0x000000060e007c0c */ /* 0x000fc6000bf06070 */
[----:B------:R0:W-:Y:S01]  /*1a810*/  STL [R1+0x200], R15 ;  /* 0x0002000f01007387 */ /* 0x0001e20000100800 */
[----:B------:R-:W-:-:S13]  /*1a820*/  ISETP.GE.U32.AND.EX P0, PT, R15, UR7, PT, P0 ;  /* 0x000000070f007c0c */ /* 0x000fda000bf06100 */
[----:B0-----:R-:W-:Y:S05]  /*1a830*/  @P0 BRA `(.L_x_558) ;  /* 0x0000000400640947 */ /* 0x001fea0003800000 */
[----:B------:R-:W0:Y:S01]  /*1a840*/  S2R R7, SR_CTAID.X ;  /* 0x0000000000077919 */ /* 0x000e220000002500 */
[----:B------:R-:W-:Y:S01]  /*1a850*/  ULDC UR6, c[0x0][0x150] ;  /* 0x0000540000067ab9 */ /* 0x000fe20000000800 */
[----:B------:R-:W1:Y:S01]  /*1a860*/  LDC R4, c[0x0][0x144] ;  /* 0x00005100ff047b82 */ /* 0x000e620000000800 */
[----:B------:R-:W-:Y:S01]  /*1a870*/  UISETP.NE.AND UP0, UPT, UR45, URZ, UPT ;  /* 0x0000003f2d00728c */ /* 0x000fe2000bf05270 */
[----:B------:R-:W2:Y:S01]  /*1a880*/  S2R R5, SR_CTAID.Y ;  /* 0x0000000000057919 */ /* 0x000ea20000002600 */
[----:B------:R-:W-:-:S04]  /*1a890*/  ULDC UR9, c[0x0][0x630] ;  /* 0x00018c0000097ab9 */ /* 0x000fc80000000800 */
[----:B------:R-:W-:Y:S01]  /*1a8a0*/  PLOP3.LUT P0, PT, PT, PT, UP0, 0x80, 0x0 ;  /* 0x000000000000781c */ /* 0x000fe20003f0f008 */
[----:B------:R-:W3:Y:S01]  /*1a8b0*/  LDC R12, c[0x0][0x148] ;  /* 0x00005200ff0c7b82 */ /* 0x000ee20000000800 */
[----:B0-----:R-:W-:Y:S02]  /*1a8c0*/  I2FP.F32.U32 R2, R7 ;  /* 0x0000000700027245 */ /* 0x001fe40000201000 */
[----:B--2---:R-:W-:-:S03]  /*1a8d0*/  I2FP.F32.U32 R3, R5 ;  /* 0x0000000500037245 */ /* 0x004fc60000201000 */
[----:B------:R-:W-:Y:S01]  /*1a8e0*/  FMUL R2, R2, UR6 ;  /* 0x0000000602027c20 */ /* 0x000fe20008400000 */
[----:B------:R-:W-:Y:S02]  /*1a8f0*/  ULDC UR6, c[0x0][0x154] ;  /* 0x0000550000067ab9 */ /* 0x000fe40000000800 */
[----:B------:R-:W-:Y:S01]  /*1a900*/  FMUL R10, R3, UR6 ;  /* 0x00000006030a7c20 */ /* 0x000fe20008400000 */
[----:B------:R-:W-:Y:S02]  /*1a910*/  ULDC.64 UR6, c[0x0][0x628] ;  /* 0x00018a0000067ab9 */ /* 0x000fe40000000a00 */
[----:B------:R-:W0:Y:S08]  /*1a920*/  F2I.U32.TRUNC.NTZ R2, R2 ;  /* 0x0000000200027305 */ /* 0x000e30000020f000 */
[----:B------:R-:W2:Y:S01]  /*1a930*/  F2I.U32.TRUNC.NTZ R10, R10 ;  /* 0x0000000a000a7305 */ /* 0x000ea2000020f000 */
[----:B0-----:R-:W-:-:S02]  /*1a940*/  IMAD.MOV R3, RZ, RZ, -R2 ;  /* 0x000000ffff037224 */ /* 0x001fc400078e0a02 */
[----:B------:R-:W-:Y:S02]  /*1a950*/  IMAD.MOV.U32 R2, RZ, RZ, R14 ;  /* 0x000000ffff027224 */ /* 0x000fe400078e000e */
[----:B-1----:R-:W-:Y:S02]  /*1a960*/  IMAD R7, R4, R3, R7 ;  /* 0x0000000304077224 */ /* 0x002fe400078e0207 */
[----:B--2---:R-:W-:-:S04]  /*1a970*/  IMAD.MOV R3, RZ, RZ, -R10 ;  /* 0x000000ffff037224 */ /* 0x004fc800078e0a0a */
[----:B---3--:R-:W-:Y:S01]  /*1a980*/  @P0 IMAD R7, R12, R3, R5 ;  /* 0x000000030c070224 */ /* 0x008fe200078e0205 */
[----:B------:R-:W-:Y:S02]  /*1a990*/  ISETP.NE.U32.AND P0, PT, RZ, UR6, PT ;  /* 0x00000006ff007c0c */ /* 0x000fe4000bf05070 */
[----:B------:R-:W-:Y:S02]  /*1a9a0*/  MOV R3, R15 ;  /* 0x0000000f00037202 */ /* 0x000fe40000000f00 */
[----:B------:R-:W-:-:S13]  /*1a9b0*/  ISETP.NE.AND.EX P0, PT, RZ, UR7, PT, P0 ;  /* 0x00000007ff007c0c */ /* 0x000fda000bf05300 */
[----:B------:R-:W-:Y:S05]  /*1a9c0*/  @!P0 BRA `(.L_x_559) ;  /* 0x0000000000288947 */ /* 0x000fea0003800000 */
[----:B------:R-:W-:Y:S02]  /*1a9d0*/  ULDC UR8, c[0x0][0x634] ;  /* 0x00018d0000087ab9 */ /* 0x000fe40000000800 */
[----:B------:R-:W-:-:S05]  /*1a9e0*/  IADD3 R3, P0, R14, UR8, RZ ;  /* 0x000000080e037c10 */ /* 0x000fca000ff1e0ff */
[----:B------:R-:W-:-:S04]  /*1a9f0*/  IMAD.X R11, RZ, RZ, R15, P0 ;  /* 0x000000ffff0b7224 */ /* 0x000fc800000e060f */
[----:B------:R-:W-:-:S04]  /*1aa00*/  IMAD.WIDE.U32 R4, R11, UR6, RZ ;  /* 0x000000060b047c25 */ /* 0x000fc8000f8e00ff */
[----:B------:R-:W-:-:S04]  /*1aa10*/  IMAD.WIDE.U32 R4, P0, R3, UR7, R4 ;  /* 0x0000000703047c25 */ /* 0x000fc8000f800004 */
[----:B------:R-:W-:-:S04]  /*1aa20*/  IMAD.WIDE.U32 R2, R3, UR6, RZ ;  /* 0x0000000603027c25 */ /* 0x000fc8000f8e00ff */
[----:B------:R-:W-:Y:S01]  /*1aa30*/  IMAD.MOV.U32 R2, RZ, RZ, R5 ;  /* 0x000000ffff027224 */ /* 0x000fe200078e0005 */
[----:B------:R-:W-:Y:S01]  /*1aa40*/  IADD3 RZ, P1, R3, R4, RZ ;  /* 0x0000000403ff7210 */ /* 0x000fe20007f3e0ff */
[----:B------:R-:W-:-:S04]  /*1aa50*/  IMAD.X R3, RZ, RZ, RZ, P0 ;  /* 0x000000ffff037224 */ /* 0x000fc800000e06ff */
[----:B------:R-:W-:-:S08]  /*1aa60*/  IMAD.WIDE.U32.X R2, R11, UR7, R2, P1 ;  /* 0x000000070b027c25 */ /* 0x000fd000088e0402 */
.L_x_559:
[--C-:B------:R-:W-:Y:S01]  /*1aa70*/  SHF.R.U64 R10, R2, UR9, R3.reuse ;  /* 0x00000009020a7c19 */ /* 0x100fe20008001203 */
[----:B------:R-:W-:Y:S01]  /*1aa80*/  ULDC.64 UR6, c[0x0][0x620] ;  /* 0x0001880000067ab9 */ /* 0x000fe20000000a00 */
[----:B------:R-:W-:Y:S01]  /*1aa90*/  SHF.R.U32.HI R2, RZ, UR9, R3 ;  /* 0x00000009ff027c19 */ /* 0x000fe20008011603 */
[----:B------:R-:W-:Y:S01]  /*1aaa0*/  IMAD.MOV.U32 R3, RZ, RZ, R15 ;  /* 0x000000ffff037224 */ /* 0x000fe200078e000f */
[----:B------:R-:W-:Y:S01]  /*1aab0*/  IADD3 R11, P0, RZ, -R10, RZ ;  /* 0x8000000aff0b7210 */ /* 0x000fe20007f1e0ff */
[----:B------:R-:W-:-:S04]  /*1aac0*/  ULDC.64 UR8, c[0x0][0x640] ;  /* 0x0001900000087ab9 */ /* 0x000fc80000000a00 */
[----:B------:R-:W-:Y:S01]  /*1aad0*/  IMAD.X R2, RZ, RZ, ~R2, P0 ;  /* 0x000000ffff027224 */ /* 0x000fe200000e0e02 */
[----:B------:R-:W-:-:S03]  /*1aae0*/  ISETP.NE.U32.AND P0, PT, RZ, UR8, PT ;  /* 0x00000008ff007c0c */ /* 0x000fc6000bf05070 */
[----:B------:R-:W-:Y:S01]  /*1aaf0*/  IMAD R2, R2, UR6, RZ ;  /* 0x0000000602027c24 */ /* 0x000fe2000f8e02ff */
[----:B------:R-:W-:-:S03]  /*1ab00*/  ISETP.NE.AND.EX P0, PT, RZ, UR9, PT, P0 ;  /* 0x00000009ff007c0c */ /* 0x000fc6000bf05300 */
[----:B------:R-:W-:Y:S02]  /*1ab10*/  IMAD R5, R11, UR7, R2 ;  /* 0x000000070b057c24 */ /* 0x000fe4000f8e0202 */
[----:B------:R-:W-:-:S04]  /*1ab20*/  IMAD.MOV.U32 R2, RZ, RZ, R14 ;  /* 0x000000ffff027224 */ /* 0x000fc800078e000e */
[----:B------:R-:W-:Y:S01]  /*1ab30*/  IMAD.WIDE.U32 R2, R11, UR6, R2 ;  /* 0x000000060b027c25 */ /* 0x000fe2000f8e0002 */
[----:B------:R-:W-:-:S03]  /*1ab40*/  ULDC UR6, c[0x0][0x618] ;  /* 0x0001860000067ab9 */ /* 0x000fc60000000800 */
[----:B------:R-:W-:-:S05]  /*1ab50*/  IMAD.IADD R3, R3, 0x1, R5 ;  /* 0x0000000103037824 */ /* 0x000fca00078e0205 */
[--C-:B------:R-:W-:Y:S02]  /*1ab60*/  SHF.R.U64 R11, R2, UR6, R3.reuse ;  /* 0x00000006020b7c19 */ /* 0x100fe40008001203 */
[----:B------:R-:W-:Y:S01]  /*1ab70*/  SHF.R.U32.HI R2, RZ, UR6, R3 ;  /* 0x00000006ff027c19 */ /* 0x000fe20008011603 */
[----:B------:R-:W-:-:S03]  /*1ab80*/  ULDC UR6, c[0x0][0x608] ;  /* 0x0001820000067ab9 */ /* 0x000fc60000000800 */
[--C-:B------:R-:W-:Y:S02]  /*1ab90*/  SHF.R.U64 R12, R11, UR6, R2.reuse ;  /* 0x000000060b0c7c19 */ /* 0x100fe40008001202 */
[----:B------:R-:W-:Y:S01]  /*1aba0*/  SHF.R.U32.HI R3, RZ, UR6, R2 ;  /* 0x00000006ff037c19 */ /* 0x000fe20008011602 */
[----:B------:R-:W-:-:S03]  /*1abb0*/  ULDC UR6, c[0x0][0x658] ;  /* 0x0001960000067ab9 */ /* 0x000fc60000000800 */
[--C-:B------:R-:W-:Y:S02]  /*1abc0*/  SHF.R.U64 R13, R12, UR6, R3.reuse ;  /* 0x000000060c0d7c19 */ /* 0x100fe40008001203 */
[----:B------:R-:W-:-:S03]  /*1abd0*/  SHF.R.U32.HI R14, RZ, UR6, R3 ;  /* 0x00000006ff0e7c19 */ /* 0x000fc60008011603 */
[----:B------:R-:W-:Y:S02]  /*1abe0*/  IMAD.MOV.U32 R2, RZ, RZ, R13 ;  /* 0x000000ffff027224 */ /* 0x000fe400078e000d */
[----:B------:R-:W-:Y:S01]  /*1abf0*/  IMAD.MOV.U32 R3, RZ, RZ, R14 ;  /* 0x000000ffff037224 */ /* 0x000fe200078e000e */
[----:B------:R-:W-:Y:S06]  /*1ac00*/  @!P0 BRA `(.L_x_560) ;  /* 0x0000000000288947 */ /* 0x000fec0003800000 */
[----:B------:R-:W-:Y:S02]  /*1ac10*/  ULDC UR6, c[0x0][0x64c] ;  /* 0x0001930000067ab9 */ /* 0x000fe40000000800 */
[----:B------:R-:W-:-:S05]  /*1ac20*/  IADD3 R3, P0, R13, UR6, RZ ;  /* 0x000000060d037c10 */ /* 0x000fca000ff1e0ff */
[----:B------:R-:W-:-:S04]  /*1ac30*/  IMAD.X R14, RZ, RZ, R14, P0 ;  /* 0x000000ffff0e7224 */ /* 0x000fc800000e060e */
[----:B------:R-:W-:-:S04]  /*1ac40*/  IMAD.WIDE.U32 R4, R14, UR8, RZ ;  /* 0x000000080e047c25 */ /* 0x000fc8000f8e00ff */
[----:B------:R-:W-:-:S04]  /*1ac50*/  IMAD.WIDE.U32 R4, P0, R3, UR9, R4 ;  /* 0x0000000903047c25 */ /* 0x000fc8000f800004 */
[----:B------:R-:W-:Y:S01]  /*1ac60*/  IMAD.WIDE.U32 R2, R3, UR8, RZ ;  /* 0x0000000803027c25 */ /* 0x000fe2000f8e00ff */
[----:B------:R-:W-:-:S04]  /*1ac70*/  MOV R2, R5 ;  /* 0x0000000500027202 */ /* 0x000fc80000000f00 */
[----:B------:R-:W-:Y:S01]  /*1ac80*/  IADD3 RZ, P1, R3, R4, RZ ;  /* 0x0000000403ff7210 */ /* 0x000fe20007f3e0ff */
[----:B------:R-:W-:-:S04]  /*1ac90*/  IMAD.X R3, RZ, RZ, RZ, P0 ;  /* 0x000000ffff037224 */ /* 0x000fc800000e06ff */
[----:B------:R-:W-:-:S08]  /*1aca0*/  IMAD.WIDE.U32.X R2, R14, UR9, R2, P1 ;  /* 0x000000090e027c25 */ /* 0x000fd000088e0402 */
.L_x_560:
[----:B------:R-:W-:Y:S01]  /*1acb0*/  ULDC UR6, c[0x0][0x648] ;  /* 0x0001920000067ab9 */ /* 0x000fe20000000800 */
[----:B------:R-:W-:Y:S01]  /*1acc0*/  LOP3.LUT R12, R12, UR19, RZ, 0xc0, !PT ;  /* 0x000000130c0c7c12 */ /* 0x000fe2000f8ec0ff */
[----:B------:R-:W-:Y:S01]  /*1acd0*/  UISETP.NE.AND UP0, UPT, UR45, URZ, UPT ;  /* 0x0000003f2d00728c */ /* 0x000fe2000bf05270 */
[----:B------:R-:W-:Y:S01]  /*1ace0*/  SHF.R.U64 R3, R2, UR6, R3 ;  /* 0x0000000602037c19 */ /* 0x000fe20008001203 */
[----:B------:R-:W-:Y:S01]  /*1acf0*/  ULDC UR6, c[0x0][0x638] ;  /* 0x00018e0000067ab9 */ /* 0x000fe20000000800 */
[----:B------:R-:W-:-:S03]  /*1ad00*/  IMAD.MOV.U32 R4, RZ, RZ, 0x1 ;  /* 0x00000001ff047424 */ /* 0x000fc600078e00ff */
[----:B------:R-:W-:Y:S01]  /*1ad10*/  IMAD.MOV R2, RZ, RZ, -R3 ;  /* 0x000000ffff027224 */ /* 0x000fe200078e0a03 */
[----:B------:R-:W-:Y:S01]  /*1ad20*/  PLOP3.LUT P0, PT, PT, PT, UP0, 0x40, 0x0 ;  /* 0x000000000000781c */ /* 0x000fe20003f0e808 */
[----:B------:R-:W-:Y:S01]  /*1ad30*/  IMAD R12, R3, UR5, R12 ;  /* 0x00000005030c7c24 */ /* 0x000fe2000f8e020c */
[----:B------:R-:W-:Y:S01]  /*1ad40*/  PLOP3.LUT P1, PT, PT, PT, UP0, 0x40, 0x0 ;  /* 0x000000000000781c */ /* 0x000fe20003f2e808 */
[----:B------:R-:W-:Y:S01]  /*1ad50*/  IMAD R13, R2, UR6, R13 ;  /* 0x00000006020d7c24 */ /* 0x000fe2000f8e020d */
[----:B------:R-:W-:Y:S01]  /*1ad60*/  ULDC UR6, c[0x0][0x610] ;  /* 0x0001840000067ab9 */ /* 0x000fe20000000800 */
[----:B------:R-:W-:Y:S01]  /*1ad70*/  LOP3.LUT R2, R11, UR4, RZ, 0xc0, !PT ;  /* 0x000000040b027c12 */ /* 0x000fe2000f8ec0ff */
[----:B------:R-:W-:Y:S01]  /*1ad80*/  IMAD R7, R12, UR6, R7 ;  /* 0x000000060c077c24 */ /* 0x000fe2000f8e0207 */
[----:B------:R-:W-:-:S03]  /*1ad90*/  ULDC UR6, c[0x0][0x600] ;  /* 0x0001800000067ab9 */ /* 0x000fc60000000800 */
[----:B------:R-:W-:-:S05]  /*1ada0*/  IMAD R2, R13, UR6, R2 ;  /* 0x000000060d027c24 */ /* 0x000fca000f8e0202 */
[----:B------:R-:W-:Y:S02]  /*1adb0*/  SEL R3, R2, R7, P0 ;  /* 0x0000000702037207 */ /* 0x000fe40000000000 */
[----:B------:R-:W-:-:S07]  /*1adc0*/  SEL R2, R7, R2, P1 ;  /* 0x0000000207027207 */ /* 0x000fce0000800000 */
.L_x_558:
[----:B------:R-:W-:Y:S05]  /*1add0*/  BSYNC B1 ;  /* 0x0000000000017941 */ /* 0x000fea0003800000 */
.L_x_557:
[----:B------:R-:W-:-:S13]  /*1ade0*/  LOP3.LUT P0, RZ, R4, 0xff, RZ, 0xc0, !PT ;  /* 0x000000ff04ff7812 */ /* 0x000fda000780c0ff */
[----:B------:R-:W-:Y:S05]  /*1adf0*/  @P0 BRA `(.L_x_561) ;  /* 0xfffffff400100947 */ /* 0x000fea000383ffff */
[----:B------:R-:W-:Y:S05]  /*1ae00*/  BSYNC B0 ;  /* 0x0000000000007941 */ /* 0x000fea0003800000 */
.L_x_550:
[----:B------:R-:W-:-:S03]  /*1ae10*/  UMOV UR6, 0xffffffff ;  /* 0xffffffff00067882 */ /* 0x000fc60000000000 */
[----:B------:R-:W-:Y:S05]  /*1ae20*/  BRA.DIV UR6, `(.L_x_562) ;  /* 0x0000000206f47947 */ /* 0x000fea000b800000 */
[----:B------:R-:W-:-:S13]  /*1ae30*/  ELECT P6, URZ, PT ;  /* 0x00000000003f782f */ /* 0x000fda00038c0000 */
.L_x_575:
[----:B------:R-:W-:Y:S04]  /*1ae40*/  BSSY B0, `(.L_x_563) ;  /* 0x0000023000007945 */ /* 0x000fe80003800000 */
[----:B------:R-:W-:Y:S05]  /*1ae50*/  @!P6 BRA `(.L_x_564) ;  /* 0x000000000084e947 */ /* 0x000fea0003800000 */
[----:B------:R-:W-:-:S04]  /*1ae60*/  ULOP3.LUT UR6, UR40, 0x2, URZ, 0xfc, !UPT ;  /* 0x0000000228067892 */ /* 0x000fc8000f8efc3f */
[----:B------:R-:W-:-:S06]  /*1ae70*/  UISETP.NE.AND UP0, UPT, UR6, 0x3, UPT ;  /* 0x000000030600788c */ /* 0x000fcc000bf05270 */
[----:B------:R-:W-:-:S13]  /*1ae80*/  PLOP3.LUT P0, PT, PT, PT, UP0, 0x80, 0x0 ;  /* 0x000000000000781c */ /* 0x000fda0003f0f008 */
[----:B------:R-:W-:Y:S05]  /*1ae90*/  @!P0 BRA `(.L_x_565) ;  /* 0x0000000000048947 */ /* 0x000fea0003800000 */
[----:B------:R-:W-:Y:S01]  /*1aea0*/  BPT.TRAP 0x1 ;  /* 0x000000040000795c */ /* 0x000fe20000300000 */
.L_x_565:
[----:B------:R-:W0:Y:S01]  /*1aeb0*/  S2R R3, SR_CgaCtaId ;  /* 0x0000000000037919 */ /* 0x000e220000008800 */
[----:B------:R-:W-:-:S04]  /*1aec0*/  MOV R2, 0x400 ;  /* 0x0000040000027802 */ /* 0x000fc80000000f00 */
[----:B0-----:R-:W-:Y:S02]  /*1aed0*/  LEA R3, R3, R2, 0x18 ;  /* 0x0000000203037211 */ /* 0x001fe400078ec0ff */
[----:B------:R-:W-:-:S03]  /*1aee0*/  SHF.L.U32 R2, R0, 0x1f, RZ ;  /* 0x0000001f00027819 */ /* 0x000fc600000006ff */
[----:B------:R-:W-:-:S04]  /*1aef0*/  VIADD R3, R3, 0x18 ;  /* 0x0000001803037836 */ /* 0x000fc80000000000 */
[----:B------:R-:W-:-:S04]  /*1af00*/  IMAD R5, R6, 0x8, R3 ;  /* 0x0000000806057824 */ /* 0x000fc800078e0203 */
[----:B------:R-:W0:Y:S02]  /*1af10*/  SYNCS.PHASECHK.TRANS64.TRYWAIT P0, [R5+URZ], R2 ;  /* 0x00000002050075a7 */ /* 0x000e24000800017f */
[----:B0-----:R-:W-:Y:S05]  /*1af20*/  @!P0 BRA `(.L_x_566) ;  /* 0x0000000000d48947 */ /* 0x001fea0003800000 */
.L_x_576:
[----:B------:R-:W-:-:S05]  /*1af30*/  VIADD R6, R6, 0x1 ;  /* 0x0000000106067836 */ /* 0x000fca0000000000 */
[----:B------:R-:W-:-:S04]  /*1af40*/  ISETP.NE.AND P0, PT, R6, 0x3, PT ;  /* 0x000000030600780c */ /* 0x000fc80003f05270 */
[----:B0-----:R-:W-:Y:S02]  /*1af50*/  SEL R5, RZ, 0x1, P0 ;  /* 0x00000001ff057807 */ /* 0x001fe40000000000 */
[----:B------:R-:W-:Y:S02]  /*1af60*/  SEL R6, R6, RZ, P0 ;  /* 0x000000ff06067207 */ /* 0x000fe40000000000 */
[----:B------:R-:W-:-:S03]  /*1af70*/  LOP3.LUT R5, R0, R5, RZ, 0x3c, !PT ;  /* 0x0000000500057212 */ /* 0x000fc600078e3cff */
[----:B------:R-:W-:Y:S01]  /*1af80*/  IMAD R7, R6, 0x8, R3 ;  /* 0x0000000806077824 */ /* 0x000fe200078e0203 */
[----:B------:R-:W-:-:S04]  /*1af90*/  SHF.L.U32 R0, R5, 0x1f, RZ ;  /* 0x0000001f05007819 */ /* 0x000fc800000006ff */
[----:B------:R-:W0:Y:S02]  /*1afa0*/  SYNCS.PHASECHK.TRANS64.TRYWAIT P0, [R7+URZ], R0 ;  /* 0x00000000070075a7 */ /* 0x000e24000800017f */
[----:B0-----:R-:W-:Y:S05]  /*1afb0*/  @!P0 BRA `(.L_x_567) ;  /* 0x0000000000c48947 */ /* 0x001fea0003800000 */
.L_x_577:
[----:B0-----:R-:W-:-:S05]  /*1afc0*/  VIADD R0, R6, 0x1 ;  /* 0x0000000106007836 */ /* 0x001fca0000000000 */
[----:B------:R-:W-:-:S04]  /*1afd0*/  ISETP.NE.AND P0, PT, R0, 0x3, PT ;  /* 0x000000030000780c */ /* 0x000fc80003f05270 */
[----:B------:R-:W-:Y:S02]  /*1afe0*/  SEL R2, RZ, 0x1, P0 ;  /* 0x00000001ff027807 */ /* 0x000fe40000000000 */
[----:B------:R-:W-:Y:S02]  /*1aff0*/  SEL R0, R0, RZ, P0 ;  /* 0x000000ff00007207 */ /* 0x000fe40000000000 */
[----:B------:R-:W-:-:S03]  /*1b000*/  LOP3.LUT R2, R5, R2, RZ, 0x3c, !PT ;  /* 0x0000000205027212 */ /* 0x000fc600078e3cff */
[----:B------:R-:W-:Y:S01]  /*1b010*/  IMAD R3, R0, 0x8, R3 ;  /* 0x0000000800037824 */ /* 0x000fe200078e0203 */
[----:B------:R-:W-:-:S07]  /*1b020*/  SHF.L.U32 R0, R2, 0x1f, RZ ;  /* 0x0000001f02007819 */ /* 0x000fce00000006ff */
.L_x_568:
[----:B0-----:R0:W1:Y:S02]  /*1b030*/  SYNCS.PHASECHK.TRANS64.TRYWAIT P0, [R3+URZ], R0 ;  /* 0x00000000030075a7 */ /* 0x001064000800017f */
[----:B-1----:R-:W-:Y:S05]  /*1b040*/  @!P0 NANOSLEEP.SYNCS 0x989680 ;  /* 0x009896800000895d */ /* 0x002fea0003900000 */
[----:B------:R-:W1:Y:S02]  /*1b050*/  @!P0 SYNCS.PHASECHK.TRANS64 P0, [R3+URZ], R0 ;  /* 0x00000000030085a7 */ /* 0x000e64000800007f */
[----:B-1----:R-:W-:Y:S05]  /*1b060*/  @!P0 BRA `(.L_x_568) ;  /* 0xfffffffc00f08947 */ /* 0x002fea000383ffff */
.L_x_564:
[----:B------:R-:W-:Y:S05]  /*1b070*/  BSYNC B0 ;  /* 0x0000000000007941 */ /* 0x000fea0003800000 */
.L_x_563:
[----:B------:R-:W-:Y:S05]  /*1b080*/  EXIT ;  /* 0x000000000000794d */ /* 0x000fea0003800000 */
.L_x_21:
[----:B-1----:R1:W2:Y:S02]  /*1b090*/  SYNCS.PHASECHK.TRANS64.TRYWAIT P1, [R4+URZ], R3 ;  /* 0x00000003040075a7 */ /* 0x0022a4000802017f */
[----:B--2---:R-:W-:Y:S05]  /*1b0a0*/  @!P1 NANOSLEEP.SYNCS 0x989680 ;  /* 0x009896800000995d */ /* 0x004fea0003900000 */
[----:B------:R-:W2:Y:S02]  /*1b0b0*/  @!P1 SYNCS.PHASECHK.TRANS64 P1, [R4+URZ], R3 ;  /* 0x00000003040095a7 */ /* 0x000ea4000802007f */
[----:B--2---:R-:W-:Y:S05]  /*1b0c0*/  @!P1 BRA `(.L_x_21) ;  /* 0xfffffffc00f09947 */ /* 0x004fea000383ffff */
[----:B------:R-:W-:Y:S05]  /*1b0d0*/  BRA `(.L_x_20) ;  /* 0xfffffe6400807947 */ /* 0x000fea000383ffff */
.L_x_26:
[----:B-1----:R1:W2:Y:S02]  /*1b0e0*/  SYNCS.PHASECHK.TRANS64.TRYWAIT P1, [R4+URZ], R5 ;  /* 0x00000005040075a7 */ /* 0x0022a4000802017f */
[----:B--2---:R-:W-:Y:S05]  /*1b0f0*/  @!P1 NANOSLEEP.SYNCS 0x989680 ;  /* 0x009896800000995d */ /* 0x004fea0003900000 */
[----:B------:R-:W2:Y:S02]  /*1b100*/  @!P1 SYNCS.PHASECHK.TRANS64 P1, [R4+URZ], R5 ;  /* 0x00000005040095a7 */ /* 0x000ea4000802007f */
[----:B--2---:R-:W-:Y:S05]  /*1b110*/  @!P1 BRA `(.L_x_26) ;  /* 0xfffffffc00f09947 */ /* 0x004fea000383ffff */
[----:B------:R-:W-:Y:S05]  /*1b120*/  BRA `(.L_x_25) ;  /* 0xfffffe9c00107947 */ /* 0x000fea000383ffff */
.L_x_551:
[----:B------:R-:W-:Y:S01]  /*1b130*/  BSSY B1, `(.L_x_569) ;  /* 0x0000006000017945 */ /* 0x000fe20003800000 */
[----:B------:R-:W-:-:S07]  /*1b140*/  IMAD.MOV.U32 R15, RZ, RZ, -0x1 ;  /* 0xffffffffff0f7424 */ /* 0x000fce00078e00ff */
[----:B------:R-:W-:Y:S05]  /*1b150*/  WARPSYNC.COLLECTIVE R15, `(.L_x_570) ;  /* 0x000000000f0c7348 */ /* 0x000fea0003c00000 */
[----:B------:R-:W-:Y:S02]  /*1b160*/  ELECT P6, UR62, PT ;  /* 0x00000000003e782f */ /* 0x000fe400038c0000 */
[----:B------:R-:W-:Y:S01]  /*1b170*/  MOV R14, UR62 ;  /* 0x0000003e000e7c02 */ /* 0x000fe20008000f00 */
[----:B------:R-:W-:Y:S10]  /*1b180*/  ENDCOLLECTIVE ;  /* 0x000000000000791b */ /* 0x000ff40003800000 */
.L_x_570:
[----:B------:R-:W-:Y:S05]  /*1b190*/  BSYNC B1 ;  /* 0x0000000000017941 */ /* 0x000fea0003800000 */
.L_x_569:
[----:B------:R-:W-:Y:S05]  /*1b1a0*/  BRA `(.L_x_571) ;  /* 0xfffffff000307947 */ /* 0x000fea000383ffff */
.L_x_554:
[----:B0-----:R0:W1:Y:S02]  /*1b1b0*/  SYNCS.PHASECHK.TRANS64.TRYWAIT P0, [R5+URZ+0x18], R14 ;  /* 0x0000180e050075a7 */ /* 0x001064000800017f */
[----:B-1----:R-:W-:Y:S05]  /*1b1c0*/  @!P0 NANOSLEEP.SYNCS 0x989680 ;  /* 0x009896800000895d */ /* 0x002fea0003900000 */
[----:B------:R-:W1:Y:S02]  /*1b1d0*/  @!P0 SYNCS.PHASECHK.TRANS64 P0, [R5+URZ+0x18], R14 ;  /* 0x0000180e050085a7 */ /* 0x000e64000800007f */
[----:B-1----:R-:W-:Y:S05]  /*1b1e0*/  @!P0 BRA `(.L_x_554) ;  /* 0xfffffffc00f08947 */ /* 0x002fea000383ffff */
[----:B------:R-:W-:Y:S05]  /*1b1f0*/  BRA `(.L_x_572) ;  /* 0xfffffff000687947 */ /* 0x000fea000383ffff */
.L_x_562:
[----:B------:R-:W-:Y:S01]  /*1b200*/  BSSY B0, `(.L_x_573) ;  /* 0x0000006000007945 */ /* 0x000fe20003800000 */
[----:B------:R-:W-:-:S07]  /*1b210*/  IMAD.MOV.U32 R15, RZ, RZ, -0x1 ;  /* 0xffffffffff0f7424 */ /* 0x000fce00078e00ff */
[----:B------:R-:W-:Y:S05]  /*1b220*/  WARPSYNC.COLLECTIVE R15, `(.L_x_574) ;  /* 0x000000000f0c7348 */ /* 0x000fea0003c00000 */
[----:B------:R-:W-:Y:S02]  /*1b230*/  ELECT P6, UR62, PT ;  /* 0x00000000003e782f */ /* 0x000fe400038c0000 */
[----:B------:R-:W-:Y:S01]  /*1b240*/  MOV R14, UR62 ;  /* 0x0000003e000e7c02 */ /* 0x000fe20008000f00 */
[----:B------:R-:W-:Y:S10]  /*1b250*/  ENDCOLLECTIVE ;  /* 0x000000000000791b */ /* 0x000ff40003800000 */
.L_x_574:
[----:B------:R-:W-:Y:S05]  /*1b260*/  BSYNC B0 ;  /* 0x0000000000007941 */ /* 0x000fea0003800000 */
.L_x_573:
[----:B------:R-:W-:Y:S05]  /*1b270*/  BRA `(.L_x_575) ;  /* 0xfffffff800f07947 */ /* 0x000fea000383ffff */
.L_x_566:
[----:B0-----:R0:W1:Y:S02]  /*1b280*/  SYNCS.PHASECHK.TRANS64.TRYWAIT P0, [R5+URZ], R2 ;  /* 0x00000002050075a7 */ /* 0x001064000800017f */
[----:B-1----:R-:W-:Y:S05]  /*1b290*/  @!P0 NANOSLEEP.SYNCS 0x989680 ;  /* 0x009896800000895d */ /* 0x002fea0003900000 */
[----:B------:R-:W1:Y:S02]  /*1b2a0*/  @!P0 SYNCS.PHASECHK.TRANS64 P0, [R5+URZ], R2 ;  /* 0x00000002050085a7 */ /* 0x000e64000800007f */
[----:B-1----:R-:W-:Y:S05]  /*1b2b0*/  @!P0 BRA `(.L_x_566) ;  /* 0xfffffffc00f08947 */ /* 0x002fea000383ffff */
[----:B------:R-:W-:Y:S05]  /*1b2c0*/  BRA `(.L_x_576) ;  /* 0xfffffffc00187947 */ /* 0x000fea000383ffff */
.L_x_567:
[----:B0-----:R0:W1:Y:S02]  /*1b2d0*/  SYNCS.PHASECHK.TRANS64.TRYWAIT P0, [R7+URZ], R0 ;  /* 0x00000000070075a7 */ /* 0x001064000800017f */
[----:B-1----:R-:W-:Y:S05]  /*1b2e0*/  @!P0 NANOSLEEP.SYNCS 0x989680 ;  /* 0x009896800000895d */ /* 0x002fea0003900000 */
[----:B------:R-:W1:Y:S02]  /*1b2f0*/  @!P0 SYNCS.PHASECHK.TRANS64 P0, [R7+URZ], R0 ;  /* 0x00000000070085a7 */ /* 0x000e64000800007f */
[----:B-1----:R-:W-:Y:S05]  /*1b300*/  @!P0 BRA `(.L_x_567) ;  /* 0xfffffffc00f08947 */ /* 0x002fea000383ffff */
[----:B------:R-:W-:Y:S05]  /*1b310*/  BRA `(.L_x_577) ;  /* 0xfffffffc00287947 */ /* 0x000fea000383ffff */
.L_x_578:
[----:B------:R-:W-:-:S00]  /*1b320*/  BRA `(.L_x_578) ;  /* 0xfffffffc00fc7947 */ /* 0x000fc0000383ffff */
[----:B------:R-:W-:-:S00]  /*1b330*/  NOP ;  /* 0x0000000000007918 */ /* 0x000fc00000000000 */
        /* <DEDUP_REMOVED lines=12> */
.L_x_579:


//--------------------- .nv.global.init           --------------------------
	.section	.nv.global.init,"aw",@progbits
.nv.global.init:
	.type		$str$22,@object
	.size		$str$22,($str$23 - $str$22)
$str$22:
        /*0000*/ 	.byte	0x6b, 0x5f, 0x74, 0x69, 0x6c, 0x65, 0x5f, 0x63, 0x6f, 0x75, 0x6e, 0x74, 0x20, 0x3e, 0x3d, 0x20
        /*0010*/ 	.byte	0x31, 0x00
	.type		$str$23,@object
	.size		$str$23,(__unnamed_1 - $str$23)
$str$23:
        /*0012*/ 	.byte	0x2f, 0x74, 0x6d, 0x70, 0x2f, 0x63, 0x75, 0x74, 0x6c, 0x61, 0x73, 0x73, 0x5f, 0x73, 0x77, 0x65
        /*0022*/ 	.byte	0x65, 0x70, 0x5f, 0x73, 0x72, 0x63, 0x2f, 0x69, 0x6e, 0x63, 0x6c, 0x75, 0x64, 0x65, 0x2f, 0x63
        /*0032*/ 	.byte	0x75, 0x74, 0x6c, 0x61, 0x73, 0x73, 0x2f, 0x67, 0x65, 0x6d, 0x6d, 0x2f, 0x63, 0x6f, 0x6c, 0x6c
        /*0042*/ 	.byte	0x65, 0x63, 0x74, 0x69, 0x76, 0x65, 0x2f, 0x73, 0x6d, 0x39, 0x30, 0x5f, 0x6d, 0x6d, 0x61, 0x5f
        /*0052*/ 	.byte	0x74, 0x6d, 0x61, 0x5f, 0x67, 0x6d, 0x6d, 0x61, 0x5f, 0x73, 0x73, 0x5f, 0x77, 0x61, 0x72, 0x70
        /*0062*/ 	.byte	0x73, 0x70, 0x65, 0x63, 0x69, 0x61, 0x6c, 0x69, 0x7a, 0x65, 0x64, 0x2e, 0x68, 0x70, 0x70, 0x00
	.type		__unnamed_1,@object
	.size		__unnamed_1,(.L_0 - __unnamed_1)
__unnamed_1:
        /* <DEDUP_REMOVED lines=179> */
.L_0:


//--------------------- .nv.shared._ZN7cutlass13device_kernelINS_4gemm6kernel13GemmUniversalIN4cute5tupleIJiiiiEEENS1_10collective13CollectiveMmaINS1_34MainloopSm90TmaGmmaWarpSpecializedILi3ENS5_IJNS4_1CILi8EEENSA_ILi1EEESC_EEENS1_35KernelTmaWarpSpecializedCooperativeEEENS5_IJNSA_ILi256EEESG_NSA_ILi32EEEEEENS_10tfloat32_tENS5_IJlSC_lEEESJ_SK_NS4_8TiledMMAINS4_8MMA_AtomIJNS4_4SM904GMMA30MMA_64x256x8_F32TF32TF32_SS_TNILNSO_7ScaleInE1ELSQ_1EEEEEENS4_6LayoutINS5_IJNSA_ILi2EEESC_SC_EEENS5_IJSC_NSA_ILi0EEESW_EEEEENS5_IJNS4_10UnderscoreESZ_SZ_EEEEENS4_13SM90_TMA_LOADENS4_14ComposedLayoutINS4_7SwizzleILi3ELi4ELi3EEENS4_18smem_ptr_flag_bitsILi32EEENST_INS5_IJSB_SH_EEENS5_IJSH_SC_EEEEEEEvNS4_8identityENS4_23SM90_TMA_LOAD_MULTICASTES1B_vS1C_EENS_8epilogue10collective6detail29Sm90TmaWarpSpecializedAdapterINS1G_15DefaultEpilogueISJ_SK_SK_NS1F_6thread17LinearCombinationISJ_Li1EffLNS1K_9ScaleType4KindE0ELNS_15FloatRoundStyleE2ESJ_EENS1_15EpilogueDefaultEEEEEvvEEEEvNT_6ParamsE --------------------------
	.section	.nv.shared._ZN7cutlass13device_kernelINS_4gemm6kernel13GemmUniversalIN4cute5tupleIJiiiiEEENS1_10collective13CollectiveMmaINS1_34MainloopSm90TmaGmmaWarpSpecializedILi3ENS5_IJNS4_1CILi8EEENSA_ILi1EEESC_EEENS1_35KernelTmaWarpSpecializedCooperativeEEENS5_IJNSA_ILi256EEESG_NSA_ILi32EEEEEENS_10tfloat32_tENS5_IJlSC_lEEESJ_SK_NS4_8TiledMMAINS4_8MMA_AtomIJNS4_4SM904GMMA30MMA_64x256x8_F32TF32TF32_SS_TNILNSO_7ScaleInE1ELSQ_1EEEEEENS4_6LayoutINS5_IJNSA_ILi2EEESC_SC_EEENS5_IJSC_NSA_ILi0EEESW_EEEEENS5_IJNS4_10UnderscoreESZ_SZ_EEEEENS4_13SM90_TMA_LOADENS4_14ComposedLayoutINS4_7SwizzleILi3ELi4ELi3EEENS4_18smem_ptr_flag_bitsILi32EEENST_INS5_IJSB_SH_EEENS5_IJSH_SC_EEEEEEEvNS4_8identityENS4_23SM90_TMA_LOAD_MULTICASTES1B_vS1C_EENS_8epilogue10collective6detail29Sm90TmaWarpSpecializedAdapterINS1G_15DefaultEpilogueISJ_SK_SK_NS1F_6thread17LinearCombinationISJ_Li1EffLNS1K_9ScaleType4KindE0ELNS_15FloatRoundStyleE2ESJ_EENS1_15EpilogueDefaultEEEEEvvEEEEvNT_6ParamsE,"aw",@nobits
	.sectionflags	@""
	.align	16
	.zero		1024


//--------------------- .nv.shared.reserved.0     --------------------------
	.section	.nv.shared.reserved.0,"aw",@nobits
	.weak		__nv_reservedSMEM_offset_0_alias
	.size		__nv_reservedSMEM_offset_0_alias, 0, 0
	.other		__nv_reservedSMEM_offset_0_alias,@"STO_CUDA_RESERVED_SHARED STV_DEFAULT"
__nv_reservedSMEM_offset_0_alias:
	.zero		0


//--------------------- .nv.global                --------------------------
	.section	.nv.global,"aw",@nobits
.nv.global:
	.type		_ZN40_INTERNAL_e3d1a2bf_4_k_cu_df9ed058_251334cute1_E,@object
	.size		_ZN40_INTERNAL_e3d1a2bf_4_k_cu_df9ed058_251334cute1_E,(_ZN40_INTERNAL_e3d1a2bf_4_k_cu_df9ed058_251334cuda3std3__45__cpo6cbeginE - _ZN40_INTERNAL_e3d1a2bf_4_k_cu_df9ed058_251334cute1_E)
_ZN40_INTERNAL_e3d1a2bf_4_k_cu_df9ed058_251334cute1_E:
	.zero		1
	.type		_ZN40_INTERNAL_e3d1a2bf_4_k_cu_df9ed058_251334cuda3std3__45__cpo6cbeginE,@object
	.size		_ZN40_INTERNAL_e3d1a2bf_4_k_cu_df9ed058_251334cuda3std3__45__cpo6cbeginE,(_ZN40_INTERNAL_e3d1a2bf_4_k_cu_df9ed058_251334cuda3std3__48in_placeE - _ZN40_INTERNAL_e3d1a2bf_4_k_cu_df9ed058_251334cuda3std3__45__cpo6cbeginE)
_ZN40_INTERNAL_e3d1a2bf_4_k_cu_df9ed058_251334cuda3std3__45__cpo6cbeginE:
	.zero		1
	.type		_ZN40_INTERNAL_e3d1a2bf_4_k_cu_df9ed058_251334cuda3std3__48in_placeE,@object
	.size		_ZN40_INTERNAL_e3d1a2bf_4_k_cu_df9ed058_251334cuda3std3__48in_placeE,(_ZN40_INTERNAL_e3d1a2bf_4_k_cu_df9ed058_251334cuda3std6ranges3__45__cpo9iter_moveE - _ZN40_INTERNAL_e3d1a2bf_4_k_cu_df9ed058_251334cuda3std3__48in_placeE)
_ZN40_INTERNAL_e3d1a2bf_4_k_cu_df9ed058_251334cuda3std3__48in_placeE:
	.zero		1
	.type		_ZN40_INTERNAL_e3d1a2bf_4_k_cu_df9ed058_251334cuda3std6ranges3__45__cpo9iter_moveE,@object
	.size		_ZN40_INTERNAL_e3d1a2bf_4_k_cu_df9ed058_251334cuda3std6ranges3__45__cpo9iter_moveE,(_ZN40_INTERNAL_e3d1a2bf_4_k_cu_df9ed058_251334cuda3std3__45__cpo5beginE - _ZN40_INTERNAL_e3d1a2bf_4_k_cu_df9ed058_251334cuda3std6ranges3__45__cpo9iter_moveE)
_ZN40_INTERNAL_e3d1a2bf_4_k_cu_df9ed058_251334cuda3std6ranges3__45__cpo9iter_moveE:
	.zero		1
	.type		_ZN40_INTERNAL_e3d1a2bf_4_k_cu_df9ed058_251334cuda3std3__45__cpo5beginE,@object
	.size		_ZN40_INTERNAL_e3d1a2bf_4_k_cu_df9ed058_251334cuda3std3__45__cpo5beginE,(_ZN40_INTERNAL_e3d1a2bf_4_k_cu_df9ed058_251334cuda3std3__442_GLOBAL__N__e3d1a2bf_4_k_cu_df9ed058_251336ignoreE - _ZN40_INTERNAL_e3d1a2bf_4_k_cu_df9ed058_251334cuda3std3__45__cpo5beginE)
_ZN40_INTERNAL_e3d1a2bf_4_k_cu_df9ed058_251334cuda3std3__45__cpo5beginE:
	.zero		1
	.type		_ZN40_INTERNAL_e3d1a2bf_4_k_cu_df9ed058_251334cuda3std3__442_GLOBAL__N__e3d1a2bf_4_k_cu_df9ed058_251336ignoreE,@object
	.size		_ZN40_INTERNAL_e3d1a2bf_4_k_cu_df9ed058_251334cuda3std3__442_GLOBAL__N__e3d1a2bf_4_k_cu_df9ed058_251336ignoreE,(_ZN40_INTERNAL_e3d1a2bf_4_k_cu_df9ed058_251334cute7productE - _ZN40_INTERNAL_e3d1a2bf_4_k_cu_df9ed058_251334cuda3std3__442_GLOBAL__N__e3d1a2bf_4_k_cu_df9ed058_251336ignoreE)
_ZN40_INTERNAL_e3d1a2bf_4_k_cu_df9ed058_251334cuda3std3__442_GLOBAL__N__e3d1a2bf_4_k_cu_df9ed058_251336ignoreE:
	.zero		1
	.type		_ZN40_INTERNAL_e3d1a2bf_4_k_cu_df9ed058_251334cute7productE,@object
	.size		_ZN40_INTERNAL_e3d1a2bf_4_k_cu_df9ed058_251334cute7productE,(_ZN40_INTERNAL_e3d1a2bf_4_k_cu_df9ed058_251334cuda3std3__45__cpo3endE - _ZN40_INTERNAL_e3d1a2bf_4_k_cu_df9ed058_251334cute7productE)
_ZN40_INTERNAL_e3d1a2bf_4_k_cu_df9ed058_251334cute7productE:
	.zero		1
	.type		_ZN40_INTERNAL_e3d1a2bf_4_k_cu_df9ed058_251334cuda3std3__45__cpo3endE,@object
	.size		_ZN40_INTERNAL_e3d1a2bf_4_k_cu_df9ed058_251334cuda3std3__45__cpo3endE,(_ZN40_INTERNAL_e3d1a2bf_4_k_cu_df9ed058_251334cuda3std3__419piecewise_constructE - _ZN40_INTERNAL_e3d1a2bf_4_k_cu_df9ed058_251334cuda3std3__45__cpo3endE)
_ZN40_INTERNAL_e3d1a2bf_4_k_cu_df9ed058_251334cuda3std3__45__cpo3endE:
	.zero		1
	.type		_ZN40_INTERNAL_e3d1a2bf_4_k_cu_df9ed058_251334cuda3std3__419piecewise_constructE,@object
	.size		_ZN40_INTERNAL_e3d1a2bf_4_k_cu_df9ed058_251334cuda3std3__419piecewise_constructE,(_ZN40_INTERNAL_e3d1a2bf_4_k_cu_df9ed058_251334cuda3std3__45__cpo4cendE - _ZN40_INTERNAL_e3d1a2bf_4_k_cu_df9ed058_251334cuda3std3__419piecewise_constructE)
_ZN40_INTERNAL_e3d1a2bf_4_k_cu_df9ed058_251334cuda3std3__419piecewise_constructE:
	.zero		1
	.type		_ZN40_INTERNAL_e3d1a2bf_4_k_cu_df9ed058_251334cuda3std3__45__cpo4cendE,@object
	.size		_ZN40_INTERNAL_e3d1a2bf_4_k_cu_df9ed058_251334cuda3std3__45__cpo4cendE,(_ZN40_INTERNAL_e3d1a2bf_4_k_cu_df9ed058_251334cuda3std6ranges3__45__cpo4swapE - _ZN40_INTERNAL_e3d1a2bf_4_k_cu_df9ed058_251334cuda3std3__45__cpo4cendE)
_ZN40_INTERNAL_e3d1a2bf_4_k_cu_df9ed058_251334cuda3std3__45__cpo4cendE:
	.zero		1
	.type		_ZN40_INTERNAL_e3d1a2bf_4_k_cu_df9ed058_251334cuda3std6ranges3__45__cpo4swapE,@object
	.size		_ZN40_INTERNAL_e3d1a2bf_4_k_cu_df9ed058_251334cuda3std6ranges3__45__cpo4swapE,(.L_8 - _ZN40_INTERNAL_e3d1a2bf_4_k_cu_df9ed058_251334cuda3std6ranges3__45__cpo4swapE)
_ZN40_INTERNAL_e3d1a2bf_4_k_cu_df9ed058_251334cuda3std6ranges3__45__cpo4swapE:
	.zero		1
.L_8:


//--------------------- .nv.constant0._ZN7cutlass13device_kernelINS_4gemm6kernel13GemmUniversalIN4cute5tupleIJiiiiEEENS1_10collective13CollectiveMmaINS1_34MainloopSm90TmaGmmaWarpSpecializedILi3ENS5_IJNS4_1CILi8EEENSA_ILi1EEESC_EEENS1_35KernelTmaWarpSpecializedCooperativeEEENS5_IJNSA_ILi256EEESG_NSA_ILi32EEEEEENS_10tfloat32_tENS5_IJlSC_lEEESJ_SK_NS4_8TiledMMAINS4_8MMA_AtomIJNS4_4SM904GMMA30MMA_64x256x8_F32TF32TF32_SS_TNILNSO_7ScaleInE1ELSQ_1EEEEEENS4_6LayoutINS5_IJNSA_ILi2EEESC_SC_EEENS5_IJSC_NSA_ILi0EEESW_EEEEENS5_IJNS4_10UnderscoreESZ_SZ_EEEEENS4_13SM90_TMA_LOADENS4_14ComposedLayoutINS4_7SwizzleILi3ELi4ELi3EEENS4_18smem_ptr_flag_bitsILi32EEENST_INS5_IJSB_SH_EEENS5_IJSH_SC_EEEEEEEvNS4_8identityENS4_23SM90_TMA_LOAD_MULTICASTES1B_vS1C_EENS_8epilogue10collective6detail29Sm90TmaWarpSpecializedAdapterINS1G_15DefaultEpilogueISJ_SK_SK_NS1F_6thread17LinearCombinationISJ_Li1EffLNS1K_9ScaleType4KindE0ELNS_15FloatRoundStyleE2ESJ_EENS1_15EpilogueDefaultEEEEEvvEEEEvNT_6ParamsE --------------------------
	.section	.nv.constant0._ZN7cutlass13device_kernelINS_4gemm6kernel13GemmUniversalIN4cute5tupleIJiiiiEEENS1_10collective13CollectiveMmaINS1_34MainloopSm90TmaGmmaWarpSpecializedILi3ENS5_IJNS4_1CILi8EEENSA_ILi1EEESC_EEENS1_35KernelTmaWarpSpecializedCooperativeEEENS5_IJNSA_ILi256EEESG_NSA_ILi32EEEEEENS_10tfloat32_tENS5_IJlSC_lEEESJ_SK_NS4_8TiledMMAINS4_8MMA_AtomIJNS4_4SM904GMMA30MMA_64x256x8_F32TF32TF32_SS_TNILNSO_7ScaleInE1ELSQ_1EEEEEENS4_6LayoutINS5_IJNSA_ILi2EEESC_SC_EEENS5_IJSC_NSA_ILi0EEESW_EEEEENS5_IJNS4_10UnderscoreESZ_SZ_EEEEENS4_13SM90_TMA_LOADENS4_14ComposedLayoutINS4_7SwizzleILi3ELi4ELi3EEENS4_18smem_ptr_flag_bitsILi32EEENST_INS5_IJSB_SH_EEENS5_IJSH_SC_EEEEEEEvNS4_8identityENS4_23SM90_TMA_LOAD_MULTICASTES1B_vS1C_EENS_8epilogue10collective6detail29Sm90TmaWarpSpecializedAdapterINS1G_15DefaultEpilogueISJ_SK_SK_NS1F_6thread17LinearCombinationISJ_Li1EffLNS1K_9ScaleType4KindE0ELNS_15FloatRoundStyleE2ESJ_EENS1_15EpilogueDefaultEEEEEvvEEEEvNT_6ParamsE,"a",@progbits
	.sectionflags	@""
	.align	4
.nv.constant0._ZN7cutlass13device_kernelINS_4gemm6kernel13GemmUniversalIN4cute5tupleIJiiiiEEENS1_10collective13CollectiveMmaINS1_34MainloopSm90TmaGmmaWarpSpecializedILi3ENS5_IJNS4_1CILi8EEENSA_ILi1EEESC_EEENS1_35KernelTmaWarpSpecializedCooperativeEEENS5_IJNSA_ILi256EEESG_NSA_ILi32EEEEEENS_10tfloat32_tENS5_IJlSC_lEEESJ_SK_NS4_8TiledMMAINS4_8MMA_AtomIJNS4_4SM904GMMA30MMA_64x256x8_F32TF32TF32_SS_TNILNSO_7ScaleInE1ELSQ_1EEEEEENS4_6LayoutINS5_IJNSA_ILi2EEESC_SC_EEENS5_IJSC_NSA_ILi0EEESW_EEEEENS5_IJNS4_10UnderscoreESZ_SZ_EEEEENS4_13SM90_TMA_LOADENS4_14ComposedLayoutINS4_7SwizzleILi3ELi4ELi3EEENS4_18smem_ptr_flag_bitsILi32EEENST_INS5_IJSB_SH_EEENS5_IJSH_SC_EEEEEEEvNS4_8identityENS4_23SM90_TMA_LOAD_MULTICASTES1B_vS1C_EENS_8epilogue10collective6detail29Sm90TmaWarpSpecializedAdapterINS1G_15DefaultEpilogueISJ_SK_SK_NS1F_6thread17LinearCombinationISJ_Li1EffLNS1K_9ScaleType4KindE0ELNS_15FloatRoundStyleE2ESJ_EENS1_15EpilogueDefaultEEEEEvvEEEEvNT_6ParamsE:
	.zero		1664


//--------------------- SYMBOLS --------------------------

	.type		.nv.reservedSmem.offset0,@object
	.size		.nv.reservedSmem.offset0,0x4
	.type		__assertfail,@function
